//
// Generated by NVIDIA NVVM Compiler
//
// Compiler Build ID: CL-36424714
// Cuda compilation tools, release 13.0, V13.0.88
// Based on NVVM 20.0.0
//

.version 9.0
.target sm_100
.address_size 64

	// .globl	_Z11mxm_vanillaPdiS_iS_i

.visible .entry _Z11mxm_vanillaPdiS_iS_i(
	.param .u64 .ptr .align 1 _Z11mxm_vanillaPdiS_iS_i_param_0,
	.param .u32 _Z11mxm_vanillaPdiS_iS_i_param_1,
	.param .u64 .ptr .align 1 _Z11mxm_vanillaPdiS_iS_i_param_2,
	.param .u32 _Z11mxm_vanillaPdiS_iS_i_param_3,
	.param .u64 .ptr .align 1 _Z11mxm_vanillaPdiS_iS_i_param_4,
	.param .u32 _Z11mxm_vanillaPdiS_iS_i_param_5
)
{
	.reg .pred 	%p<13>;
	.reg .b32 	%r<44>;
	.reg .b64 	%rd<39>;
	.reg .b64 	%fd<68>;

	ld.param.u64 	%rd4, [_Z11mxm_vanillaPdiS_iS_i_param_0];
	ld.param.u32 	%r20, [_Z11mxm_vanillaPdiS_iS_i_param_1];
	ld.param.u64 	%rd5, [_Z11mxm_vanillaPdiS_iS_i_param_2];
	ld.param.u32 	%r21, [_Z11mxm_vanillaPdiS_iS_i_param_3];
	ld.param.u64 	%rd3, [_Z11mxm_vanillaPdiS_iS_i_param_4];
	ld.param.u32 	%r22, [_Z11mxm_vanillaPdiS_iS_i_param_5];
	cvta.to.global.u64 	%rd1, %rd5;
	cvta.to.global.u64 	%rd2, %rd4;
	mov.u32 	%r23, %ctaid.y;
	mov.u32 	%r24, %ntid.y;
	mov.u32 	%r25, %tid.y;
	mad.lo.s32 	%r1, %r23, %r24, %r25;
	mov.u32 	%r26, %ctaid.x;
	mov.u32 	%r27, %ntid.x;
	mov.u32 	%r28, %tid.x;
	mad.lo.s32 	%r2, %r26, %r27, %r28;
	setp.ge.s32 	%p1, %r1, %r20;
	setp.ge.s32 	%p2, %r2, %r22;
	or.pred  	%p3, %p1, %p2;
	@%p3 bra 	$L__BB0_14;
	setp.lt.s32 	%p4, %r21, 1;
	mov.f64 	%fd67, 0d0000000000000000;
	@%p4 bra 	$L__BB0_13;
	mul.lo.s32 	%r3, %r21, %r2;
	and.b32  	%r4, %r21, 7;
	setp.lt.u32 	%p5, %r21, 8;
	mov.f64 	%fd67, 0d0000000000000000;
	mov.b32 	%r42, 0;
	@%p5 bra 	$L__BB0_5;
	and.b32  	%r42, %r21, 2147483640;
	neg.s32 	%r40, %r42;
	shl.b32 	%r7, %r20, 3;
	mov.f64 	%fd67, 0d0000000000000000;
	mul.wide.s32 	%rd10, %r20, 8;
	mov.u32 	%r38, %r3;
	mov.u32 	%r39, %r1;
$L__BB0_4:
	.pragma "nounroll";
	mul.wide.s32 	%rd6, %r38, 8;
	add.s64 	%rd7, %rd1, %rd6;
	mul.wide.s32 	%rd8, %r39, 8;
	add.s64 	%rd9, %rd2, %rd8;
	ld.global.f64 	%fd17, [%rd9];
	ld.global.f64 	%fd18, [%rd7];
	fma.rn.f64 	%fd19, %fd17, %fd18, %fd67;
	add.s64 	%rd11, %rd9, %rd10;
	ld.global.f64 	%fd20, [%rd11];
	ld.global.f64 	%fd21, [%rd7+8];
	fma.rn.f64 	%fd22, %fd20, %fd21, %fd19;
	add.s64 	%rd12, %rd11, %rd10;
	ld.global.f64 	%fd23, [%rd12];
	ld.global.f64 	%fd24, [%rd7+16];
	fma.rn.f64 	%fd25, %fd23, %fd24, %fd22;
	add.s64 	%rd13, %rd12, %rd10;
	ld.global.f64 	%fd26, [%rd13];
	ld.global.f64 	%fd27, [%rd7+24];
	fma.rn.f64 	%fd28, %fd26, %fd27, %fd25;
	add.s64 	%rd14, %rd13, %rd10;
	ld.global.f64 	%fd29, [%rd14];
	ld.global.f64 	%fd30, [%rd7+32];
	fma.rn.f64 	%fd31, %fd29, %fd30, %fd28;
	add.s64 	%rd15, %rd14, %rd10;
	ld.global.f64 	%fd32, [%rd15];
	ld.global.f64 	%fd33, [%rd7+40];
	fma.rn.f64 	%fd34, %fd32, %fd33, %fd31;
	add.s64 	%rd16, %rd15, %rd10;
	ld.global.f64 	%fd35, [%rd16];
	ld.global.f64 	%fd36, [%rd7+48];
	fma.rn.f64 	%fd37, %fd35, %fd36, %fd34;
	add.s64 	%rd17, %rd16, %rd10;
	ld.global.f64 	%fd38, [%rd17];
	ld.global.f64 	%fd39, [%rd7+56];
	fma.rn.f64 	%fd67, %fd38, %fd39, %fd37;
	add.s32 	%r40, %r40, 8;
	add.s32 	%r39, %r39, %r7;
	add.s32 	%r38, %r38, 8;
	setp.ne.s32 	%p6, %r40, 0;
	@%p6 bra 	$L__BB0_4;
$L__BB0_5:
	setp.eq.s32 	%p7, %r4, 0;
	@%p7 bra 	$L__BB0_13;
	and.b32  	%r15, %r21, 3;
	setp.lt.u32 	%p8, %r4, 4;
	@%p8 bra 	$L__BB0_8;
	mad.lo.s32 	%r30, %r42, %r20, %r1;
	mul.wide.s32 	%rd18, %r30, 8;
	add.s64 	%rd19, %rd2, %rd18;
	ld.global.f64 	%fd41, [%rd19];
	add.s32 	%r31, %r42, %r3;
	mul.wide.s32 	%rd20, %r31, 8;
	add.s64 	%rd21, %rd1, %rd20;
	ld.global.f64 	%fd42, [%rd21];
	fma.rn.f64 	%fd43, %fd41, %fd42, %fd67;
	mul.wide.s32 	%rd22, %r20, 8;
	add.s64 	%rd23, %rd19, %rd22;
	ld.global.f64 	%fd44, [%rd23];
	ld.global.f64 	%fd45, [%rd21+8];
	fma.rn.f64 	%fd46, %fd44, %fd45, %fd43;
	add.s64 	%rd24, %rd23, %rd22;
	ld.global.f64 	%fd47, [%rd24];
	ld.global.f64 	%fd48, [%rd21+16];
	fma.rn.f64 	%fd49, %fd47, %fd48, %fd46;
	add.s64 	%rd25, %rd24, %rd22;
	ld.global.f64 	%fd50, [%rd25];
	ld.global.f64 	%fd51, [%rd21+24];
	fma.rn.f64 	%fd67, %fd50, %fd51, %fd49;
	add.s32 	%r42, %r42, 4;
$L__BB0_8:
	setp.eq.s32 	%p9, %r15, 0;
	@%p9 bra 	$L__BB0_13;
	setp.eq.s32 	%p10, %r15, 1;
	@%p10 bra 	$L__BB0_11;
	mad.lo.s32 	%r32, %r42, %r20, %r1;
	mul.wide.s32 	%rd26, %r32, 8;
	add.s64 	%rd27, %rd2, %rd26;
	ld.global.f64 	%fd53, [%rd27];
	add.s32 	%r33, %r42, %r3;
	mul.wide.s32 	%rd28, %r33, 8;
	add.s64 	%rd29, %rd1, %rd28;
	ld.global.f64 	%fd54, [%rd29];
	fma.rn.f64 	%fd55, %fd53, %fd54, %fd67;
	mul.wide.s32 	%rd30, %r20, 8;
	add.s64 	%rd31, %rd27, %rd30;
	ld.global.f64 	%fd56, [%rd31];
	ld.global.f64 	%fd57, [%rd29+8];
	fma.rn.f64 	%fd67, %fd56, %fd57, %fd55;
	add.s32 	%r42, %r42, 2;
$L__BB0_11:
	and.b32  	%r34, %r21, 1;
	setp.eq.b32 	%p11, %r34, 1;
	not.pred 	%p12, %p11;
	@%p12 bra 	$L__BB0_13;
	mad.lo.s32 	%r35, %r42, %r20, %r1;
	mul.wide.s32 	%rd32, %r35, 8;
	add.s64 	%rd33, %rd2, %rd32;
	ld.global.f64 	%fd58, [%rd33];
	add.s32 	%r36, %r42, %r3;
	mul.wide.s32 	%rd34, %r36, 8;
	add.s64 	%rd35, %rd1, %rd34;
	ld.global.f64 	%fd59, [%rd35];
	fma.rn.f64 	%fd67, %fd58, %fd59, %fd67;
$L__BB0_13:
	mad.lo.s32 	%r37, %r20, %r2, %r1;
	cvta.to.global.u64 	%rd36, %rd3;
	mul.wide.s32 	%rd37, %r37, 8;
	add.s64 	%rd38, %rd36, %rd37;
	st.global.f64 	[%rd38], %fd67;
$L__BB0_14:
	ret;

}
	// .globl	_Z6mxm_1dPdiS_iS_i
.visible .entry _Z6mxm_1dPdiS_iS_i(
	.param .u64 .ptr .align 1 _Z6mxm_1dPdiS_iS_i_param_0,
	.param .u32 _Z6mxm_1dPdiS_iS_i_param_1,
	.param .u64 .ptr .align 1 _Z6mxm_1dPdiS_iS_i_param_2,
	.param .u32 _Z6mxm_1dPdiS_iS_i_param_3,
	.param .u64 .ptr .align 1 _Z6mxm_1dPdiS_iS_i_param_4,
	.param .u32 _Z6mxm_1dPdiS_iS_i_param_5
)
{
	.reg .pred 	%p<22>;
	.reg .b32 	%r<63>;
	.reg .b64 	%rd<79>;
	.reg .b64 	%fd<67>;

	ld.param.u64 	%rd7, [_Z6mxm_1dPdiS_iS_i_param_0];
	ld.param.u32 	%r28, [_Z6mxm_1dPdiS_iS_i_param_1];
	ld.param.u64 	%rd8, [_Z6mxm_1dPdiS_iS_i_param_2];
	ld.param.u32 	%r29, [_Z6mxm_1dPdiS_iS_i_param_3];
	ld.param.u64 	%rd9, [_Z6mxm_1dPdiS_iS_i_param_4];
	ld.param.u32 	%r30, [_Z6mxm_1dPdiS_iS_i_param_5];
	cvta.to.global.u64 	%rd1, %rd8;
	cvta.to.global.u64 	%rd2, %rd7;
	cvta.to.global.u64 	%rd3, %rd9;
	mov.u32 	%r31, %ctaid.x;
	mov.u32 	%r32, %ntid.x;
	mov.u32 	%r33, %tid.x;
	mad.lo.s32 	%r1, %r31, %r32, %r33;
	setp.ge.s32 	%p1, %r1, %r28;
	setp.lt.s32 	%p2, %r30, 1;
	or.pred  	%p3, %p1, %p2;
	@%p3 bra 	$L__BB1_26;
	setp.lt.s32 	%p4, %r29, 1;
	@%p4 bra 	$L__BB1_15;
	and.b32  	%r2, %r29, 7;
	and.b32  	%r3, %r29, 2147483640;
	neg.s32 	%r4, %r3;
	shl.b32 	%r5, %r28, 3;
	mov.b32 	%r53, 0;
	mul.wide.s32 	%rd65, %r28, 8;
$L__BB1_3:
	setp.lt.u32 	%p13, %r29, 8;
	mul.lo.s32 	%r7, %r53, %r29;
	mov.f64 	%fd66, 0d0000000000000000;
	mov.b32 	%r57, 0;
	@%p13 bra 	$L__BB1_6;
	mul.wide.u32 	%rd36, %r7, 8;
	add.s64 	%rd37, %rd1, %rd36;
	add.s64 	%rd78, %rd37, 32;
	mov.f64 	%fd66, 0d0000000000000000;
	mov.u32 	%r54, %r1;
	mov.u32 	%r55, %r4;
$L__BB1_5:
	.pragma "nounroll";
	mul.wide.s32 	%rd38, %r54, 8;
	add.s64 	%rd39, %rd2, %rd38;
	ld.global.f64 	%fd16, [%rd39];
	ld.global.f64 	%fd17, [%rd78+-32];
	fma.rn.f64 	%fd18, %fd16, %fd17, %fd66;
	mul.wide.s32 	%rd40, %r28, 8;
	add.s64 	%rd41, %rd39, %rd40;
	ld.global.f64 	%fd19, [%rd41];
	ld.global.f64 	%fd20, [%rd78+-24];
	fma.rn.f64 	%fd21, %fd19, %fd20, %fd18;
	add.s64 	%rd42, %rd41, %rd40;
	ld.global.f64 	%fd22, [%rd42];
	ld.global.f64 	%fd23, [%rd78+-16];
	fma.rn.f64 	%fd24, %fd22, %fd23, %fd21;
	add.s64 	%rd43, %rd42, %rd40;
	ld.global.f64 	%fd25, [%rd43];
	ld.global.f64 	%fd26, [%rd78+-8];
	fma.rn.f64 	%fd27, %fd25, %fd26, %fd24;
	add.s64 	%rd44, %rd43, %rd40;
	ld.global.f64 	%fd28, [%rd44];
	ld.global.f64 	%fd29, [%rd78];
	fma.rn.f64 	%fd30, %fd28, %fd29, %fd27;
	add.s64 	%rd45, %rd44, %rd40;
	ld.global.f64 	%fd31, [%rd45];
	ld.global.f64 	%fd32, [%rd78+8];
	fma.rn.f64 	%fd33, %fd31, %fd32, %fd30;
	add.s64 	%rd46, %rd45, %rd40;
	ld.global.f64 	%fd34, [%rd46];
	ld.global.f64 	%fd35, [%rd78+16];
	fma.rn.f64 	%fd36, %fd34, %fd35, %fd33;
	add.s64 	%rd47, %rd46, %rd40;
	ld.global.f64 	%fd37, [%rd47];
	ld.global.f64 	%fd38, [%rd78+24];
	fma.rn.f64 	%fd66, %fd37, %fd38, %fd36;
	add.s32 	%r55, %r55, 8;
	add.s32 	%r54, %r54, %r5;
	add.s64 	%rd78, %rd78, 64;
	setp.ne.s32 	%p14, %r55, 0;
	mov.u32 	%r57, %r3;
	@%p14 bra 	$L__BB1_5;
$L__BB1_6:
	setp.eq.s32 	%p15, %r2, 0;
	@%p15 bra 	$L__BB1_14;
	add.s32 	%r43, %r2, -1;
	setp.lt.u32 	%p16, %r43, 3;
	@%p16 bra 	$L__BB1_9;
	mad.lo.s32 	%r44, %r57, %r28, %r1;
	mul.wide.s32 	%rd48, %r44, 8;
	add.s64 	%rd49, %rd2, %rd48;
	ld.global.f64 	%fd40, [%rd49];
	add.s32 	%r45, %r57, %r7;
	mul.wide.u32 	%rd50, %r45, 8;
	add.s64 	%rd51, %rd1, %rd50;
	ld.global.f64 	%fd41, [%rd51];
	fma.rn.f64 	%fd42, %fd40, %fd41, %fd66;
	add.s64 	%rd53, %rd49, %rd65;
	ld.global.f64 	%fd43, [%rd53];
	cvt.u64.u32 	%rd54, %r7;
	cvt.u64.u32 	%rd55, %r57;
	add.s64 	%rd56, %rd55, %rd54;
	shl.b64 	%rd57, %rd56, 3;
	add.s64 	%rd58, %rd1, %rd57;
	ld.global.f64 	%fd44, [%rd58+8];
	fma.rn.f64 	%fd45, %fd43, %fd44, %fd42;
	add.s64 	%rd59, %rd53, %rd65;
	ld.global.f64 	%fd46, [%rd59];
	ld.global.f64 	%fd47, [%rd58+16];
	fma.rn.f64 	%fd48, %fd46, %fd47, %fd45;
	add.s64 	%rd60, %rd59, %rd65;
	ld.global.f64 	%fd49, [%rd60];
	ld.global.f64 	%fd50, [%rd58+24];
	fma.rn.f64 	%fd66, %fd49, %fd50, %fd48;
	add.s32 	%r57, %r57, 4;
$L__BB1_9:
	and.b32  	%r46, %r29, 3;
	setp.eq.s32 	%p17, %r46, 0;
	@%p17 bra 	$L__BB1_14;
	setp.eq.s32 	%p18, %r46, 1;
	@%p18 bra 	$L__BB1_12;
	mad.lo.s32 	%r47, %r57, %r28, %r1;
	mul.wide.s32 	%rd61, %r47, 8;
	add.s64 	%rd62, %rd2, %rd61;
	ld.global.f64 	%fd52, [%rd62];
	add.s32 	%r48, %r57, %r7;
	mul.wide.u32 	%rd63, %r48, 8;
	add.s64 	%rd64, %rd1, %rd63;
	ld.global.f64 	%fd53, [%rd64];
	fma.rn.f64 	%fd54, %fd52, %fd53, %fd66;
	add.s64 	%rd66, %rd62, %rd65;
	ld.global.f64 	%fd55, [%rd66];
	cvt.u64.u32 	%rd67, %r7;
	cvt.u64.u32 	%rd68, %r57;
	add.s64 	%rd69, %rd68, %rd67;
	shl.b64 	%rd70, %rd69, 3;
	add.s64 	%rd71, %rd1, %rd70;
	ld.global.f64 	%fd56, [%rd71+8];
	fma.rn.f64 	%fd66, %fd55, %fd56, %fd54;
	add.s32 	%r57, %r57, 2;
$L__BB1_12:
	and.b32  	%r49, %r29, 1;
	setp.eq.b32 	%p19, %r49, 1;
	not.pred 	%p20, %p19;
	@%p20 bra 	$L__BB1_14;
	mad.lo.s32 	%r50, %r57, %r28, %r1;
	mul.wide.s32 	%rd72, %r50, 8;
	add.s64 	%rd73, %rd2, %rd72;
	ld.global.f64 	%fd57, [%rd73];
	add.s32 	%r51, %r57, %r7;
	mul.wide.u32 	%rd74, %r51, 8;
	add.s64 	%rd75, %rd1, %rd74;
	ld.global.f64 	%fd58, [%rd75];
	fma.rn.f64 	%fd66, %fd57, %fd58, %fd66;
$L__BB1_14:
	mad.lo.s32 	%r52, %r53, %r28, %r1;
	mul.wide.s32 	%rd76, %r52, 8;
	add.s64 	%rd77, %rd3, %rd76;
	st.global.f64 	[%rd77], %fd66;
	add.s32 	%r53, %r53, 1;
	setp.eq.s32 	%p21, %r53, %r30;
	@%p21 bra 	$L__BB1_26;
	bra.uni 	$L__BB1_3;
$L__BB1_15:
	and.b32  	%r18, %r30, 7;
	setp.lt.u32 	%p5, %r30, 8;
	mov.b32 	%r61, 0;
	@%p5 bra 	$L__BB1_18;
	and.b32  	%r61, %r30, 2147483640;
	mov.b32 	%r59, 0;
	mul.wide.s32 	%rd13, %r28, 8;
$L__BB1_17:
	.pragma "nounroll";
	mad.lo.s32 	%r36, %r59, %r28, %r1;
	mul.wide.s32 	%rd10, %r36, 8;
	add.s64 	%rd11, %rd3, %rd10;
	mov.b64 	%rd12, 0;
	st.global.u64 	[%rd11], %rd12;
	add.s64 	%rd14, %rd11, %rd13;
	st.global.u64 	[%rd14], %rd12;
	add.s64 	%rd15, %rd14, %rd13;
	st.global.u64 	[%rd15], %rd12;
	add.s64 	%rd16, %rd15, %rd13;
	st.global.u64 	[%rd16], %rd12;
	add.s64 	%rd17, %rd16, %rd13;
	st.global.u64 	[%rd17], %rd12;
	add.s64 	%rd18, %rd17, %rd13;
	st.global.u64 	[%rd18], %rd12;
	add.s64 	%rd19, %rd18, %rd13;
	st.global.u64 	[%rd19], %rd12;
	add.s64 	%rd20, %rd19, %rd13;
	st.global.u64 	[%rd20], %rd12;
	add.s32 	%r59, %r59, 8;
	setp.ne.s32 	%p6, %r59, %r61;
	@%p6 bra 	$L__BB1_17;
$L__BB1_18:
	setp.eq.s32 	%p7, %r18, 0;
	@%p7 bra 	$L__BB1_26;
	and.b32  	%r23, %r30, 3;
	setp.lt.u32 	%p8, %r18, 4;
	@%p8 bra 	$L__BB1_21;
	mad.lo.s32 	%r37, %r61, %r28, %r1;
	mul.wide.s32 	%rd21, %r37, 8;
	add.s64 	%rd22, %rd3, %rd21;
	mov.b64 	%rd23, 0;
	st.global.u64 	[%rd22], %rd23;
	mul.wide.s32 	%rd24, %r28, 8;
	add.s64 	%rd25, %rd22, %rd24;
	st.global.u64 	[%rd25], %rd23;
	add.s64 	%rd26, %rd25, %rd24;
	st.global.u64 	[%rd26], %rd23;
	add.s64 	%rd27, %rd26, %rd24;
	st.global.u64 	[%rd27], %rd23;
	add.s32 	%r61, %r61, 4;
$L__BB1_21:
	setp.eq.s32 	%p9, %r23, 0;
	@%p9 bra 	$L__BB1_26;
	setp.eq.s32 	%p10, %r23, 1;
	@%p10 bra 	$L__BB1_24;
	mad.lo.s32 	%r38, %r61, %r28, %r1;
	mul.wide.s32 	%rd28, %r38, 8;
	add.s64 	%rd29, %rd3, %rd28;
	mov.b64 	%rd30, 0;
	st.global.u64 	[%rd29], %rd30;
	mul.wide.s32 	%rd31, %r28, 8;
	add.s64 	%rd32, %rd29, %rd31;
	st.global.u64 	[%rd32], %rd30;
	add.s32 	%r61, %r61, 2;
$L__BB1_24:
	and.b32  	%r39, %r30, 1;
	setp.eq.b32 	%p11, %r39, 1;
	not.pred 	%p12, %p11;
	@%p12 bra 	$L__BB1_26;
	mad.lo.s32 	%r40, %r61, %r28, %r1;
	mul.wide.s32 	%rd33, %r40, 8;
	add.s64 	%rd34, %rd3, %rd33;
	mov.b64 	%rd35, 0;
	st.global.u64 	[%rd34], %rd35;
$L__BB1_26:
	ret;

}


// ===== COMPILED SASS (sm_100) =====

	.target	sm_100

	.elftype	@"ET_EXEC"


//--------------------- .note.nv.tkinfo           --------------------------
	.section	.note.nv.tkinfo,"",@"SHT_NOTE"
	.sectionflags	@"SHF_NOTE_NV_TKINFO"
	.tkinfo
        /*0018*/ 	.word	0x00000002
        /*0030*/ 	.string	""
        /*0030*/ 	.string	"ptxas"
        /*0030*/ 	.string	"Cuda compilation tools, release 13.0, V13.0.88"
        /*0030*/ 	.string	"Build cuda_13.0.r13.0/compiler.36424714_0"
        /*0030*/ 	.string	"-arch sm_100 -m 64 "



//--------------------- .note.nv.cuinfo           --------------------------
	.section	.note.nv.cuinfo,"",@"SHT_NOTE"
	.sectionflags	@"SHF_NOTE_NV_CUINFO"
        /*0018*/ 	.short	0x0002
        /*001a*/ 	.short	0x0064
        /*001c*/ 	.short	0x0082
	.zero		2


//--------------------- .nv.info                  --------------------------
	.section	.nv.info,"",@"SHT_CUDA_INFO"
	.align	4


	//----- nvinfo : EIATTR_REGCOUNT
	.align		4
        /*0000*/ 	.byte	0x04, 0x2f
        /*0002*/ 	.short	(.L_1 - .L_0)
	.align		4
.L_0:
        /*0004*/ 	.word	index@(_Z11mxm_vanillaPdiS_iS_i)
        /*0008*/ 	.word	0x00000020


	//----- nvinfo : EIATTR_FRAME_SIZE
	.align		4
.L_1:
        /*000c*/ 	.byte	0x04, 0x11
        /*000e*/ 	.short	(.L_3 - .L_2)
	.align		4
.L_2:
        /*0010*/ 	.word	index@(_Z11mxm_vanillaPdiS_iS_i)
        /*0014*/ 	.word	0x00000000


	//----- nvinfo : EIATTR_REGCOUNT
	.align		4
.L_3:
        /*0018*/ 	.byte	0x04, 0x2f
        /*001a*/ 	.short	(.L_5 - .L_4)
	.align		4
.L_4:
        /*001c*/ 	.word	index@(_Z6mxm_1dPdiS_iS_i)
        /*0020*/ 	.word	0x00000020


	//----- nvinfo : EIATTR_FRAME_SIZE
	.align		4
.L_5:
        /*0024*/ 	.byte	0x04, 0x11
        /*0026*/ 	.short	(.L_7 - .L_6)
	.align		4
.L_6:
        /*0028*/ 	.word	index@(_Z6mxm_1dPdiS_iS_i)
        /*002c*/ 	.word	0x00000000


	//----- nvinfo : EIATTR_MIN_STACK_SIZE
	.align		4
.L_7:
        /*0030*/ 	.byte	0x04, 0x12
        /*0032*/ 	.short	(.L_9 - .L_8)
	.align		4
.L_8:
        /*0034*/ 	.word	index@(_Z6mxm_1dPdiS_iS_i)
        /*0038*/ 	.word	0x00000000


	//----- nvinfo : EIATTR_MIN_STACK_SIZE
	.align		4
.L_9:
        /*003c*/ 	.byte	0x04, 0x12
        /*003e*/ 	.short	(.L_11 - .L_10)
	.align		4
.L_10:
        /*0040*/ 	.word	index@(_Z11mxm_vanillaPdiS_iS_i)
        /*0044*/ 	.word	0x00000000
.L_11:


//--------------------- .nv.compat                --------------------------
	.section	.nv.compat,"",@"SHT_CUDA_COMPAT_INFO"
	.align	4
        /*0000*/ 	.byte	0x02, 0x09, 0x00, 0x00, 0x02, 0x02, 0x01, 0x00, 0x02, 0x05, 0x05, 0x00, 0x03, 0x07, 0x01, 0x01
        /*0010*/ 	.byte	0x02, 0x03, 0x00, 0x00, 0x02, 0x06, 0x01, 0x00, 0x04, 0x0b, 0x08, 0x00, 0x01, 0x00, 0x00, 0x00
        /*0020*/ 	.byte	0x00, 0x00, 0x00, 0x00


//--------------------- .nv.info._Z6mxm_1dPdiS_iS_i --------------------------
	.section	.nv.info._Z6mxm_1dPdiS_iS_i,"",@"SHT_CUDA_INFO"
	.sectionflags	@""
	.align	4


	//----- nvinfo : EIATTR_CUDA_API_VERSION
	.align		4
        /*0000*/ 	.byte	0x04, 0x37
        /*0002*/ 	.short	(.L_13 - .L_12)
.L_12:
        /*0004*/ 	.word	0x00000082


	//----- nvinfo : EIATTR_KPARAM_INFO
	.align		4
.L_13:
        /*0008*/ 	.byte	0x04, 0x17
        /*000a*/ 	.short	(.L_15 - .L_14)
.L_14:
        /*000c*/ 	.word	0x00000000
        /*0010*/ 	.short	0x0005
        /*0012*/ 	.short	0x0028
        /*0014*/ 	.byte	0x00, 0xf0, 0x11, 0x00


	//----- nvinfo : EIATTR_KPARAM_INFO
	.align		4
.L_15:
        /*0018*/ 	.byte	0x04, 0x17
        /*001a*/ 	.short	(.L_17 - .L_16)
.L_16:
        /*001c*/ 	.word	0x00000000
        /*0020*/ 	.short	0x0004
        /*0022*/ 	.short	0x0020
        /*0024*/ 	.byte	0x00, 0xf5, 0x21, 0x00


	//----- nvinfo : EIATTR_KPARAM_INFO
	.align		4
.L_17:
        /*0028*/ 	.byte	0x04, 0x17
        /*002a*/ 	.short	(.L_19 - .L_18)
.L_18:
        /*002c*/ 	.word	0x00000000
        /*0030*/ 	.short	0x0003
        /*0032*/ 	.short	0x0018
        /*0034*/ 	.byte	0x00, 0xf0, 0x11, 0x00


	//----- nvinfo : EIATTR_KPARAM_INFO
	.align		4
.L_19:
        /*0038*/ 	.byte	0x04, 0x17
        /*003a*/ 	.short	(.L_21 - .L_20)
.L_20:
        /*003c*/ 	.word	0x00000000
        /*0040*/ 	.short	0x0002
        /*0042*/ 	.short	0x0010
        /*0044*/ 	.byte	0x00, 0xf5, 0x21, 0x00


	//----- nvinfo : EIATTR_KPARAM_INFO
	.align		4
.L_21:
        /*0048*/ 	.byte	0x04, 0x17
        /*004a*/ 	.short	(.L_23 - .L_22)
.L_22:
        /*004c*/ 	.word	0x00000000
        /*0050*/ 	.short	0x0001
        /*0052*/ 	.short	0x0008
        /*0054*/ 	.byte	0x00, 0xf0, 0x11, 0x00


	//----- nvinfo : EIATTR_KPARAM_INFO
	.align		4
.L_23:
        /*0058*/ 	.byte	0x04, 0x17
        /*005a*/ 	.short	(.L_25 - .L_24)
.L_24:
        /*005c*/ 	.word	0x00000000
        /*0060*/ 	.short	0x0000
        /*0062*/ 	.short	0x0000
        /*0064*/ 	.byte	0x00, 0xf5, 0x21, 0x00


	//----- nvinfo : EIATTR_SPARSE_MMA_MASK
	.align		4
.L_25:
        /*0068*/ 	.byte	0x03, 0x50
        /*006a*/ 	.short	0x0000


	//----- nvinfo : EIATTR_MAXREG_COUNT
	.align		4
        /*006c*/ 	.byte	0x03, 0x1b
        /*006e*/ 	.short	0x00ff


	//----- nvinfo : EIATTR_MERCURY_ISA_VERSION
	.align		4
        /*0070*/ 	.byte	0x03, 0x5f
        /*0072*/ 	.short	0x0101


	//----- nvinfo : EIATTR_VRC_CTA_INIT_COUNT
	.align		4
        /*0074*/ 	.byte	0x02, 0x4a
	.zero		1
	.zero		1


	//----- nvinfo : EIATTR_EXIT_INSTR_OFFSETS
	.align		4
        /*0078*/ 	.byte	0x04, 0x1c
        /*007a*/ 	.short	(.L_27 - .L_26)


	//   ....[0]....
.L_26:
        /*007c*/ 	.word	0x00000090


	//   ....[1]....
        /*0080*/ 	.word	0x000009a0


	//   ....[2]....
        /*0084*/ 	.word	0x00000b80


	//   ....[3]....
        /*0088*/ 	.word	0x00000c80


	//   ....[4]....
        /*008c*/ 	.word	0x00000d40


	//   ....[5]....
        /*0090*/ 	.word	0x00000d90


	//----- nvinfo : EIATTR_CBANK_PARAM_SIZE
	.align		4
.L_27:
        /*0094*/ 	.byte	0x03, 0x19
        /*0096*/ 	.short	0x002c


	//----- nvinfo : EIATTR_PARAM_CBANK
	.align		4
        /*0098*/ 	.byte	0x04, 0x0a
        /*009a*/ 	.short	(.L_29 - .L_28)
	.align		4
.L_28:
        /*009c*/ 	.word	index@(.nv.constant0._Z6mxm_1dPdiS_iS_i)
        /*00a0*/ 	.short	0x0380
        /*00a2*/ 	.short	0x002c


	//----- nvinfo : EIATTR_SW_WAR
	.align		4
.L_29:
        /*00a4*/ 	.byte	0x04, 0x36
        /*00a6*/ 	.short	(.L_31 - .L_30)
.L_30:
        /*00a8*/ 	.word	0x00000008
.L_31:


//--------------------- .nv.info._Z11mxm_vanillaPdiS_iS_i --------------------------
	.section	.nv.info._Z11mxm_vanillaPdiS_iS_i,"",@"SHT_CUDA_INFO"
	.sectionflags	@""
	.align	4


	//----- nvinfo : EIATTR_CUDA_API_VERSION
	.align		4
        /*0000*/ 	.byte	0x04, 0x37
        /*0002*/ 	.short	(.L_33 - .L_32)
.L_32:
        /*0004*/ 	.word	0x00000082


	//----- nvinfo : EIATTR_KPARAM_INFO
	.align		4
.L_33:
        /*0008*/ 	.byte	0x04, 0x17
        /*000a*/ 	.short	(.L_35 - .L_34)
.L_34:
        /*000c*/ 	.word	0x00000000
        /*0010*/ 	.short	0x0005
        /*0012*/ 	.short	0x0028
        /*0014*/ 	.byte	0x00, 0xf0, 0x11, 0x00


	//----- nvinfo : EIATTR_KPARAM_INFO
	.align		4
.L_35:
        /*0018*/ 	.byte	0x04, 0x17
        /*001a*/ 	.short	(.L_37 - .L_36)
.L_36:
        /*001c*/ 	.word	0x00000000
        /*0020*/ 	.short	0x0004
        /*0022*/ 	.short	0x0020
        /*0024*/ 	.byte	0x00, 0xf5, 0x21, 0x00


	//----- nvinfo : EIATTR_KPARAM_INFO
	.align		4
.L_37:
        /*0028*/ 	.byte	0x04, 0x17
        /*002a*/ 	.short	(.L_39 - .L_38)
.L_38:
        /*002c*/ 	.word	0x00000000
        /*0030*/ 	.short	0x0003
        /*0032*/ 	.short	0x0018
        /*0034*/ 	.byte	0x00, 0xf0, 0x11, 0x00


	//----- nvinfo : EIATTR_KPARAM_INFO
	.align		4
.L_39:
        /*0038*/ 	.byte	0x04, 0x17
        /*003a*/ 	.short	(.L_41 - .L_40)
.L_40:
        /*003c*/ 	.word	0x00000000
        /*0040*/ 	.short	0x0002
        /*0042*/ 	.short	0x0010
        /*0044*/ 	.byte	0x00, 0xf5, 0x21, 0x00


	//----- nvinfo : EIATTR_KPARAM_INFO
	.align		4
.L_41:
        /*0048*/ 	.byte	0x04, 0x17
        /*004a*/ 	.short	(.L_43 - .L_42)
.L_42:
        /*004c*/ 	.word	0x00000000
        /*0050*/ 	.short	0x0001
        /*0052*/ 	.short	0x0008
        /*0054*/ 	.byte	0x00, 0xf0, 0x11, 0x00


	//----- nvinfo : EIATTR_KPARAM_INFO
	.align		4
.L_43:
        /*0058*/ 	.byte	0x04, 0x17
        /*005a*/ 	.short	(.L_45 - .L_44)
.L_44:
        /*005c*/ 	.word	0x00000000
        /*0060*/ 	.short	0x0000
        /*0062*/ 	.short	0x0000
        /*0064*/ 	.byte	0x00, 0xf5, 0x21, 0x00


	//----- nvinfo : EIATTR_SPARSE_MMA_MASK
	.align		4
.L_45:
        /*0068*/ 	.byte	0x03, 0x50
        /*006a*/ 	.short	0x0000


	//----- nvinfo : EIATTR_MAXREG_COUNT
	.align		4
        /*006c*/ 	.byte	0x03, 0x1b
        /*006e*/ 	.short	0x00ff


	//----- nvinfo : EIATTR_MERCURY_ISA_VERSION
	.align		4
        /*0070*/ 	.byte	0x03, 0x5f
        /*0072*/ 	.short	0x0101


	//----- nvinfo : EIATTR_VRC_CTA_INIT_COUNT
	.align		4
        /*0074*/ 	.byte	0x02, 0x4a
	.zero		1
	.zero		1


	//----- nvinfo : EIATTR_EXIT_INSTR_OFFSETS
	.align		4
        /*0078*/ 	.byte	0x04, 0x1c
        /*007a*/ 	.short	(.L_47 - .L_46)


	//   ....[0]....
.L_46:
        /*007c*/ 	.word	0x000000d0


	//   ....[1]....
        /*0080*/ 	.word	0x00000810


	//----- nvinfo : EIATTR_CBANK_PARAM_SIZE
	.align		4
.L_47:
        /*0084*/ 	.byte	0x03, 0x19
        /*0086*/ 	.short	0x002c


	//----- nvinfo : EIATTR_PARAM_CBANK
	.align		4
        /*0088*/ 	.byte	0x04, 0x0a
        /*008a*/ 	.short	(.L_49 - .L_48)
	.align		4
.L_48:
        /*008c*/ 	.word	index@(.nv.constant0._Z11mxm_vanillaPdiS_iS_i)
        /*0090*/ 	.short	0x0380
        /*0092*/ 	.short	0x002c


	//----- nvinfo : EIATTR_SW_WAR
	.align		4
.L_49:
        /*0094*/ 	.byte	0x04, 0x36
        /*0096*/ 	.short	(.L_51 - .L_50)
.L_50:
        /*0098*/ 	.word	0x00000008
.L_51:


//--------------------- .nv.callgraph             --------------------------
	.section	.nv.callgraph,"",@"SHT_CUDA_CALLGRAPH"
	.align	4
	.sectionentsize	8
	.align		4
        /*0000*/ 	.word	0x00000000
	.align		4
        /*0004*/ 	.word	0xffffffff
	.align		4
        /*0008*/ 	.word	0x00000000
	.align		4
        /*000c*/ 	.word	0xfffffffe
	.align		4
        /*0010*/ 	.word	0x00000000
	.align		4
        /*0014*/ 	.word	0xfffffffd
	.align		4
        /*0018*/ 	.word	0x00000000
	.align		4
        /*001c*/ 	.word	0xfffffffc


//--------------------- .text._Z6mxm_1dPdiS_iS_i  --------------------------
	.section	.text._Z6mxm_1dPdiS_iS_i,"ax",@progbits
	.align	128
        .global         _Z6mxm_1dPdiS_iS_i
        .type           _Z6mxm_1dPdiS_iS_i,@function
        .size           _Z6mxm_1dPdiS_iS_i,(.L_x_17 - _Z6mxm_1dPdiS_iS_i)
        .other          _Z6mxm_1dPdiS_iS_i,@"STO_CUDA_ENTRY STV_DEFAULT"
_Z6mxm_1dPdiS_iS_i:
.text._Z6mxm_1dPdiS_iS_i:
[----:B------:R-:W-:Y:S01]  /*0000*/  LDC R1, c[0x0][0x37c] ;  /* 0x0000df00ff017b82 */ /* 0x000fe20000000800 */
[----:B------:R-:W0:Y:S07]  /*0010*/  S2R R5, SR_TID.X ;  /* 0x0000000000057919 */ /* 0x000e2e0000002100 */
[----:B------:R-:W0:Y:S08]  /*0020*/  S2UR UR4, SR_CTAID.X ;  /* 0x00000000000479c3 */ /* 0x000e300000002500 */
[----:B------:R-:W0:Y:S08]  /*0030*/  LDC R0, c[0x0][0x360] ;  /* 0x0000d800ff007b82 */ /* 0x000e300000000800 */
[----:B------:R-:W1:Y:S08]  /*0040*/  LDC R2, c[0x0][0x3a8] ;  /* 0x0000ea00ff027b82 */ /* 0x000e700000000800 */
[----:B------:R-:W2:Y:S01]  /*0050*/  LDC R3, c[0x0][0x388] ;  /* 0x0000e200ff037b82 */ /* 0x000ea20000000800 */
[----:B0-----:R-:W-:Y:S01]  /*0060*/  IMAD R0, R0, UR4, R5 ;  /* 0x0000000400007c24 */ /* 0x001fe2000f8e0205 */
[----:B-1----:R-:W-:-:S04]  /*0070*/  ISETP.GE.AND P0, PT, R2, 0x1, PT ;  /* 0x000000010200780c */ /* 0x002fc80003f06270 */
[----:B--2---:R-:W-:-:S13]  /*0080*/  ISETP.GE.OR P0, PT, R0, R3, !P0 ;  /* 0x000000030000720c */ /* 0x004fda0004706670 */
[----:B------:R-:W-:Y:S05]  /*0090*/  @P0 EXIT ;  /* 0x000000000000094d */ /* 0x000fea0003800000 */
[----:B------:R-:W0:Y:S01]  /*00a0*/  LDCU UR5, c[0x0][0x398] ;  /* 0x00007300ff0577ac */ /* 0x000e220008000800 */
[----:B------:R-:W1:Y:S01]  /*00b0*/  LDCU.64 UR12, c[0x0][0x358] ;  /* 0x00006b00ff0c77ac */ /* 0x000e620008000a00 */
[----:B0-----:R-:W-:-:S09]  /*00c0*/  UISETP.GE.AND UP0, UPT, UR5, 0x1, UPT ;  /* 0x000000010500788c */ /* 0x001fd2000bf06270 */
[----:B-1----:R-:W-:Y:S05]  /*00d0*/  BRA.U !UP0, `(.L_x_0) ;  /* 0x0000000908387547 */ /* 0x002fea000b800000 */
[----:B------:R-:W-:Y:S02]  /*00e0*/  ULOP3.LUT UR10, UR5, 0x7ffffff8, URZ, 0xc0, !UPT ;  /* 0x7ffffff8050a7892 */ /* 0x000fe4000f8ec0ff */
[----:B------:R-:W-:Y:S02]  /*00f0*/  ULOP3.LUT UR5, UR5, 0x7, URZ, 0xc0, !UPT ;  /* 0x0000000705057892 */ /* 0x000fe4000f8ec0ff */
[----:B------:R-:W-:Y:S01]  /*0100*/  UIADD3 UR8, UPT, UPT, -UR10, URZ, URZ ;  /* 0x000000ff0a087290 */ /* 0x000fe2000fffe1ff */
[----:B------:R-:W-:-:S11]  /*0110*/  UMOV UR4, URZ ;  /* 0x000000ff00047c82 */ /* 0x000fd60008000000 */
.L_x_6:
[----:B0-----:R-:W0:Y:S01]  /*0120*/  LDCU UR9, c[0x0][0x398] ;  /* 0x00007300ff0977ac */ /* 0x001e220008000800 */
[----:B------:R-:W-:Y:S01]  /*0130*/  HFMA2 R3, -RZ, RZ, 0, 0 ;  /* 0x00000000ff037431 */ /* 0x000fe200000001ff */
[----:B------:R-:W-:Y:S01]  /*0140*/  CS2R R12, SRZ ;  /* 0x00000000000c7805 */ /* 0x000fe2000001ff00 */
[----:B0-----:R-:W-:Y:S02]  /*0150*/  UISETP.GE.U32.AND UP0, UPT, UR9, 0x8, UPT ;  /* 0x000000080900788c */ /* 0x001fe4000bf06070 */
[----:B------:R-:W-:-:S07]  /*0160*/  UIMAD UR14, UR4, UR9, URZ ;  /* 0x00000009040e72a4 */ /* 0x000fce000f8e02ff */
[----:B------:R-:W-:Y:S05]  /*0170*/  BRA.U !UP0, `(.L_x_1) ;  /* 0x0000000108d07547 */ /* 0x000fea000b800000 */
[----:B------:R-:W0:Y:S01]  /*0180*/  LDCU.64 UR6, c[0x0][0x390] ;  /* 0x00007200ff0677ac */ /* 0x000e220008000a00 */
[----:B------:R-:W-:Y:S02]  /*0190*/  MOV R24, R0 ;  /* 0x0000000000187202 */ /* 0x000fe40000000f00 */
[----:B------:R-:W-:Y:S01]  /*01a0*/  CS2R R12, SRZ ;  /* 0x00000000000c7805 */ /* 0x000fe2000001ff00 */
[----:B0-----:R-:W-:-:S04]  /*01b0*/  UIMAD.WIDE.U32 UR6, UR14, 0x8, UR6 ;  /* 0x000000080e0678a5 */ /* 0x001fc8000f8e0006 */
[----:B------:R-:W-:-:S04]  /*01c0*/  UIADD3 UR11, UP0, UPT, UR6, 0x20, URZ ;  /* 0x00000020060b7890 */ /* 0x000fc8000ff1e0ff */
[----:B------:R-:W-:Y:S02]  /*01d0*/  UIADD3.X UR6, UPT, UPT, URZ, UR7, URZ, UP0, !UPT ;  /* 0x00000007ff067290 */ /* 0x000fe400087fe4ff */
[----:B------:R-:W-:-:S04]  /*01e0*/  MOV R10, UR11 ;  /* 0x0000000b000a7c02 */ /* 0x000fc80008000f00 */
[----:B------:R-:W-:Y:S01]  /*01f0*/  MOV R11, UR6 ;  /* 0x00000006000b7c02 */ /* 0x000fe20008000f00 */
[----:B------:R-:W-:-:S06]  /*0200*/  UMOV UR6, UR8 ;  /* 0x0000000800067c82 */ /* 0x000fcc0008000000 */
.L_x_2:
[----:B------:R-:W0:Y:S01]  /*0210*/  LDC.64 R22, c[0x0][0x380] ;  /* 0x0000e000ff167b82 */ /* 0x000e220000000a00 */
[----:B------:R-:W-:Y:S02]  /*0220*/  MOV R2, R10 ;  /* 0x0000000a00027202 */ /* 0x000fe40000000f00 */
[----:B------:R-:W-:-:S05]  /*0230*/  MOV R3, R11 ;  /* 0x0000000b00037202 */ /* 0x000fca0000000f00 */
[----:B------:R-:W1:Y:S01]  /*0240*/  LDC R25, c[0x0][0x388] ;  /* 0x0000e200ff197b82 */ /* 0x000e620000000800 */
[----:B------:R-:W2:Y:S04]  /*0250*/  LDG.E.64 R6, desc[UR12][R2.64+-0x20] ;  /* 0xffffe00c02067981 */ /* 0x000ea8000c1e1b00 */
[----:B------:R-:W3:Y:S04]  /*0260*/  LDG.E.64 R20, desc[UR12][R2.64+-0x18] ;  /* 0xffffe80c02147981 */ /* 0x000ee8000c1e1b00 */
[----:B------:R-:W4:Y:S04]  /*0270*/  LDG.E.64 R18, desc[UR12][R2.64+-0x10] ;  /* 0xfffff00c02127981 */ /* 0x000f28000c1e1b00 */
[----:B------:R-:W5:Y:S01]  /*0280*/  LDG.E.64 R8, desc[UR12][R2.64+-0x8] ;  /* 0xfffff80c02087981 */ /* 0x000f62000c1e1b00 */
[----:B0-----:R-:W-:-:S05]  /*0290*/  IMAD.WIDE R22, R24, 0x8, R22 ;  /* 0x0000000818167825 */ /* 0x001fca00078e0216 */
[----:B------:R-:W2:Y:S01]  /*02a0*/  LDG.E.64 R14, desc[UR12][R22.64] ;  /* 0x0000000c160e7981 */ /* 0x000ea2000c1e1b00 */
[----:B-1----:R-:W-:-:S05]  /*02b0*/  IMAD.WIDE R26, R25, 0x8, R22 ;  /* 0x00000008191a7825 */ /* 0x002fca00078e0216 */
[----:B------:R0:W3:Y:S02]  /*02c0*/  LDG.E.64 R10, desc[UR12][R26.64] ;  /* 0x0000000c1a0a7981 */ /* 0x0000e4000c1e1b00 */
[----:B0-----:R-:W-:-:S05]  /*02d0*/  IMAD.WIDE R26, R25, 0x8, R26 ;  /* 0x00000008191a7825 */ /* 0x001fca00078e021a */
[----:B------:R-:W4:Y:S01]  /*02e0*/  LDG.E.64 R16, desc[UR12][R26.64] ;  /* 0x0000000c1a107981 */ /* 0x000f22000c1e1b00 */
[----:B------:R-:W-:-:S05]  /*02f0*/  IMAD.WIDE R28, R25, 0x8, R26 ;  /* 0x00000008191c7825 */ /* 0x000fca00078e021a */
[----:B------:R0:W5:Y:S02]  /*0300*/  LDG.E.64 R4, desc[UR12][R28.64] ;  /* 0x0000000c1c047981 */ /* 0x000164000c1e1b00 */
[----:B0-----:R-:W-:-:S04]  /*0310*/  IMAD.WIDE R28, R25, 0x8, R28 ;  /* 0x00000008191c7825 */ /* 0x001fc800078e021c */
[----:B------:R-:W-:-:S04]  /*0320*/  IMAD.WIDE R22, R25, 0x8, R28 ;  /* 0x0000000819167825 */ /* 0x000fc800078e021c */
[----:B------:R-:W-:Y:S01]  /*0330*/  IMAD.WIDE R26, R25, 0x8, R22 ;  /* 0x00000008191a7825 */ /* 0x000fe200078e0216 */
[----:B--2---:R-:W-:Y:S01]  /*0340*/  DFMA R12, R14, R6, R12 ;  /* 0x000000060e0c722b */ /* 0x004fe2000000000c */
[----:B------:R-:W2:Y:S04]  /*0350*/  LDG.E.64 R6, desc[UR12][R2.64] ;  /* 0x0000000c02067981 */ /* 0x000ea8000c1e1b00 */
[----:B------:R-:W2:Y:S03]  /*0360*/  LDG.E.64 R14, desc[UR12][R28.64] ;  /* 0x0000000c1c0e7981 */ /* 0x000ea6000c1e1b00 */
[----:B---3--:R-:W-:Y:S02]  /*0370*/  DFMA R20, R10, R20, R12 ;  /* 0x000000140a14722b */ /* 0x008fe4000000000c */
[----:B------:R-:W3:Y:S04]  /*0380*/  LDG.E.64 R12, desc[UR12][R2.64+0x8] ;  /* 0x0000080c020c7981 */ /* 0x000ee8000c1e1b00 */
[----:B------:R-:W3:Y:S02]  /*0390*/  LDG.E.64 R10, desc[UR12][R22.64] ;  /* 0x0000000c160a7981 */ /* 0x000ee4000c1e1b00 */
[----:B----4-:R-:W-:-:S02]  /*03a0*/  DFMA R20, R16, R18, R20 ;  /* 0x000000121014722b */ /* 0x010fc40000000014 */
[----:B------:R-:W4:Y:S04]  /*03b0*/  LDG.E.64 R18, desc[UR12][R2.64+0x10] ;  /* 0x0000100c02127981 */ /* 0x000f28000c1e1b00 */
[----:B------:R0:W4:Y:S02]  /*03c0*/  LDG.E.64 R16, desc[UR12][R26.64] ;  /* 0x0000000c1a107981 */ /* 0x000124000c1e1b00 */
[----:B-----5:R-:W-:Y:S02]  /*03d0*/  DFMA R20, R4, R8, R20 ;  /* 0x000000080414722b */ /* 0x020fe40000000014 */
[----:B------:R-:W5:Y:S01]  /*03e0*/  LDG.E.64 R4, desc[UR12][R2.64+0x18] ;  /* 0x0000180c02047981 */ /* 0x000f62000c1e1b00 */
[----:B0-----:R-:W-:-:S05]  /*03f0*/  IMAD.WIDE R26, R25, 0x8, R26 ;  /* 0x00000008191a7825 */ /* 0x001fca00078e021a */
[----:B------:R-:W5:Y:S01]  /*0400*/  LDG.E.64 R8, desc[UR12][R26.64] ;  /* 0x0000000c1a087981 */ /* 0x000f62000c1e1b00 */
[----:B------:R-:W-:-:S04]  /*0410*/  UIADD3 UR6, UPT, UPT, UR6, 0x8, URZ ;  /* 0x0000000806067890 */ /* 0x000fc8000fffe0ff */
[----:B------:R-:W-:Y:S01]  /*0420*/  UISETP.NE.AND UP0, UPT, UR6, URZ, UPT ;  /* 0x000000ff0600728c */ /* 0x000fe2000bf05270 */
[----:B------:R-:W-:Y:S01]  /*0430*/  LEA R24, R25, R24, 0x3 ;  /* 0x0000001819187211 */ /* 0x000fe200078e18ff */
[----:B--2---:R-:W-:-:S08]  /*0440*/  DFMA R6, R14, R6, R20 ;  /* 0x000000060e06722b */ /* 0x004fd00000000014 */
[----:B---3--:R-:W-:Y:S01]  /*0450*/  DFMA R6, R10, R12, R6 ;  /* 0x0000000c0a06722b */ /* 0x008fe20000000006 */
[----:B------:R-:W-:-:S07]  /*0460*/  IADD3 R10, P0, PT, R2, 0x40, RZ ;  /* 0x00000040020a7810 */ /* 0x000fce0007f1e0ff */
[----:B----4-:R-:W-:Y:S01]  /*0470*/  DFMA R6, R16, R18, R6 ;  /* 0x000000121006722b */ /* 0x010fe20000000006 */
[----:B------:R-:W-:-:S07]  /*0480*/  IADD3.X R11, PT, PT, RZ, R3, RZ, P0, !PT ;  /* 0x00000003ff0b7210 */ /* 0x000fce00007fe4ff */
[----:B-----5:R-:W-:Y:S01]  /*0490*/  DFMA R12, R8, R4, R6 ;  /* 0x00000004080c722b */ /* 0x020fe20000000006 */
[----:B------:R-:W-:Y:S10]  /*04a0*/  BRA.U UP0, `(.L_x_2) ;  /* 0xfffffffd00587547 */ /* 0x000ff4000b83ffff */
[----:B------:R-:W-:-:S07]  /*04b0*/  MOV R3, UR10 ;  /* 0x0000000a00037c02 */ /* 0x000fce0008000f00 */
.L_x_1:
[----:B------:R-:W-:-:S09]  /*04c0*/  UISETP.NE.AND UP0, UPT, UR5, URZ, UPT ;  /* 0x000000ff0500728c */ /* 0x000fd2000bf05270 */
[----:B------:R-:W-:Y:S05]  /*04d0*/  BRA.U !UP0, `(.L_x_3) ;  /* 0x0000000508107547 */ /* 0x000fea000b800000 */
[----:B------:R-:W-:Y:S02]  /*04e0*/  UIADD3 UR6, UPT, UPT, UR5, -0x1, URZ ;  /* 0xffffffff05067890 */ /* 0x000fe4000fffe0ff */
[----:B------:R-:W-:Y:S02]  /*04f0*/  ULOP3.LUT UP1, UR7, UR9, 0x3, URZ, 0xc0, !UPT ;  /* 0x0000000309077892 */ /* 0x000fe4000f82c0ff */
[----:B------:R-:W-:-:S09]  /*0500*/  UISETP.GE.U32.AND UP0, UPT, UR6, 0x3, UPT ;  /* 0x000000030600788c */ /* 0x000fd2000bf06070 */
[----:B------:R-:W-:Y:S05]  /*0510*/  BRA.U !UP0, `(.L_x_4) ;  /* 0x0000000108707547 */ /* 0x000fea000b800000 */
[----:B------:R-:W0:Y:S01]  /*0520*/  LDC R2, c[0x0][0x388] ;  /* 0x0000e200ff027b82 */ /* 0x000e220000000800 */
[C---:B------:R-:W-:Y:S02]  /*0530*/  IADD3 R11, PT, PT, R3.reuse, UR14, RZ ;  /* 0x0000000e030b7c10 */ /* 0x040fe4000fffe0ff */
[----:B------:R-:W-:-:S05]  /*0540*/  IADD3 R10, P0, PT, R3, UR14, RZ ;  /* 0x0000000e030a7c10 */ /* 0x000fca000ff1e0ff */
[----:B------:R-:W1:Y:S08]  /*0550*/  LDC.64 R6, c[0x0][0x390] ;  /* 0x0000e400ff067b82 */ /* 0x000e700000000a00 */
[----:B------:R-:W2:Y:S08]  /*0560*/  LDC.64 R22, c[0x0][0x380] ;  /* 0x0000e000ff167b82 */ /* 0x000eb00000000a00 */
[----:B------:R-:W3:Y:S01]  /*0570*/  LDC.64 R4, c[0x0][0x390] ;  /* 0x0000e400ff047b82 */ /* 0x000ee20000000a00 */
[----:B0-----:R-:W-:-:S02]  /*0580*/  IMAD R9, R3, R2, R0 ;  /* 0x0000000203097224 */ /* 0x001fc400078e0200 */
[----:B-1----:R-:W-:Y:S01]  /*0590*/  IMAD.WIDE.U32 R6, R11, 0x8, R6 ;  /* 0x000000080b067825 */ /* 0x002fe200078e0006 */
[----:B------:R-:W-:-:S05]  /*05a0*/  IADD3.X R11, PT, PT, RZ, RZ, RZ, P0, !PT ;  /* 0x000000ffff0b7210 */ /* 0x000fca00007fe4ff */
[----:B------:R-:W4:Y:S01]  /*05b0*/  LDG.E.64 R6, desc[UR12][R6.64] ;  /* 0x0000000c06067981 */ /* 0x000f22000c1e1b00 */
[----:B--2---:R-:W-:-:S05]  /*05c0*/  IMAD.WIDE R22, R9, 0x8, R22 ;  /* 0x0000000809167825 */ /* 0x004fca00078e0216 */
[----:B------:R-:W4:Y:S01]  /*05d0*/  LDG.E.64 R8, desc[UR12][R22.64] ;  /* 0x0000000c16087981 */ /* 0x000f22000c1e1b00 */
[----:B---3--:R-:W-:Y:S01]  /*05e0*/  LEA R4, P0, R10, R4, 0x3 ;  /* 0x000000040a047211 */ /* 0x008fe200078018ff */
[----:B------:R-:W-:-:S03]  /*05f0*/  IMAD.WIDE R24, R2, 0x8, R22 ;  /* 0x0000000802187825 */ /* 0x000fc600078e0216 */
[----:B------:R-:W-:Y:S02]  /*0600*/  LEA.HI.X R5, R10, R5, R11, 0x3, P0 ;  /* 0x000000050a057211 */ /* 0x000fe400000f1c0b */
[----:B------:R-:W2:Y:S01]  /*0610*/  LDG.E.64 R10, desc[UR12][R24.64] ;  /* 0x0000000c180a7981 */ /* 0x000ea2000c1e1b00 */
[----:B------:R-:W-:-:S03]  /*0620*/  IMAD.WIDE R26, R2, 0x8, R24 ;  /* 0x00000008021a7825 */ /* 0x000fc600078e0218 */
[----:B------:R-:W2:Y:S04]  /*0630*/  LDG.E.64 R14, desc[UR12][R4.64+0x8] ;  /* 0x0000080c040e7981 */ /* 0x000ea8000c1e1b00 */
[----:B------:R-:W3:Y:S01]  /*0640*/  LDG.E.64 R16, desc[UR12][R4.64+0x10] ;  /* 0x0000100c04107981 */ /* 0x000ee2000c1e1b00 */
[----:B------:R-:W-:-:S03]  /*0650*/  IMAD.WIDE R28, R2, 0x8, R26 ;  /* 0x00000008021c7825 */ /* 0x000fc600078e021a */
[----:B------:R-:W3:Y:S04]  /*0660*/  LDG.E.64 R18, desc[UR12][R26.64] ;  /* 0x0000000c1a127981 */ /* 0x000ee8000c1e1b00 */
[----:B------:R-:W5:Y:S04]  /*0670*/  LDG.E.64 R20, desc[UR12][R4.64+0x18] ;  /* 0x0000180c04147981 */ /* 0x000f68000c1e1b00 */
[----:B------:R-:W5:Y:S01]  /*0680*/  LDG.E.64 R28, desc[UR12][R28.64] ;  /* 0x0000000c1c1c7981 */ /* 0x000f62000c1e1b00 */
[----:B------:R-:W-:Y:S01]  /*0690*/  IADD3 R3, PT, PT, R3, 0x4, RZ ;  /* 0x0000000403037810 */ /* 0x000fe20007ffe0ff */
[----:B----4-:R-:W-:-:S08]  /*06a0*/  DFMA R6, R8, R6, R12 ;  /* 0x000000060806722b */ /* 0x010fd0000000000c */
[----:B--2---:R-:W-:-:S08]  /*06b0*/  DFMA R6, R10, R14, R6 ;  /* 0x0000000e0a06722b */ /* 0x004fd00000000006 */
[----:B---3--:R-:W-:-:S08]  /*06c0*/  DFMA R6, R18, R16, R6 ;  /* 0x000000101206722b */ /* 0x008fd00000000006 */
[----:B-----5:R-:W-:-:S11]  /*06d0*/  DFMA R12, R28, R20, R6 ;  /* 0x000000141c0c722b */ /* 0x020fd60000000006 */
.L_x_4:
[----:B------:R-:W-:Y:S05]  /*06e0*/  BRA.U !UP1, `(.L_x_3) ;  /* 0x00000001098c7547 */ /* 0x000fea000b800000 */
[----:B------:R-:W-:Y:S02]  /*06f0*/  UISETP.NE.AND UP0, UPT, UR7, 0x1, UPT ;  /* 0x000000010700788c */ /* 0x000fe4000bf05270 */
[----:B------:R-:W-:-:S04]  /*0700*/  ULOP3.LUT UR6, UR9, 0x1, URZ, 0xc0, !UPT ;  /* 0x0000000109067892 */ /* 0x000fc8000f8ec0ff */
[----:B------:R-:W-:-:S03]  /*0710*/  UISETP.NE.U32.AND UP1, UPT, UR6, 0x1, UPT ;  /* 0x000000010600788c */ /* 0x000fc6000bf25070 */
[----:B------:R-:W-:Y:S08]  /*0720*/  BRA.U !UP0, `(.L_x_5) ;  /* 0x0000000108507547 */ /* 0x000ff0000b800000 */
[----:B------:R-:W0:Y:S01]  /*0730*/  LDC R17, c[0x0][0x388] ;  /* 0x0000e200ff117b82 */ /* 0x000e220000000800 */
[C---:B------:R-:W-:Y:S02]  /*0740*/  IADD3 R11, PT, PT, R3.reuse, UR14, RZ ;  /* 0x0000000e030b7c10 */ /* 0x040fe4000fffe0ff */
[----:B------:R-:W-:-:S05]  /*0750*/  IADD3 R2, P0, PT, R3, UR14, RZ ;  /* 0x0000000e03027c10 */ /* 0x000fca000ff1e0ff */
[----:B------:R-:W1:Y:S08]  /*0760*/  LDC.64 R8, c[0x0][0x390] ;  /* 0x0000e400ff087b82 */ /* 0x000e700000000a00 */
[----:B------:R-:W2:Y:S08]  /*0770*/  LDC.64 R6, c[0x0][0x380] ;  /* 0x0000e000ff067b82 */ /* 0x000eb00000000a00 */
[----:B------:R-:W3:Y:S01]  /*0780*/  LDC.64 R4, c[0x0][0x390] ;  /* 0x0000e400ff047b82 */ /* 0x000ee20000000a00 */
[----:B0-----:R-:W-:-:S02]  /*0790*/  IMAD R15, R3, R17, R0 ;  /* 0x00000011030f7224 */ /* 0x001fc400078e0200 */
[----:B-1----:R-:W-:-:S06]  /*07a0*/  IMAD.WIDE.U32 R10, R11, 0x8, R8 ;  /* 0x000000080b0a7825 */ /* 0x002fcc00078e0008 */
[----:B------:R-:W4:Y:S01]  /*07b0*/  LDG.E.64 R10, desc[UR12][R10.64] ;  /* 0x0000000c0a0a7981 */ /* 0x000f22000c1e1b00 */
[----:B--2---:R-:W-:Y:S01]  /*07c0*/  IMAD.WIDE R6, R15, 0x8, R6 ;  /* 0x000000080f067825 */ /* 0x004fe200078e0206 */
[----:B------:R-:W-:-:S04]  /*07d0*/  IADD3.X R15, PT, PT, RZ, RZ, RZ, P0, !PT ;  /* 0x000000ffff0f7210 */ /* 0x000fc800007fe4ff */
[----:B------:R-:W4:Y:S01]  /*07e0*/  LDG.E.64 R8, desc[UR12][R6.64] ;  /* 0x0000000c06087981 */ /* 0x000f22000c1e1b00 */
[----:B---3--:R-:W-:-:S04]  /*07f0*/  LEA R14, P0, R2, R4, 0x3 ;  /* 0x00000004020e7211 */ /* 0x008fc800078018ff */
[----:B------:R-:W-:Y:S01]  /*0800*/  LEA.HI.X R15, R2, R5, R15, 0x3, P0 ;  /* 0x00000005020f7211 */ /* 0x000fe200000f1c0f */
[----:B------:R-:W-:-:S05]  /*0810*/  IMAD.WIDE R4, R17, 0x8, R6 ;  /* 0x0000000811047825 */ /* 0x000fca00078e0206 */
[----:B------:R-:W2:Y:S04]  /*0820*/  LDG.E.64 R14, desc[UR12][R14.64+0x8] ;  /* 0x0000080c0e0e7981 */ /* 0x000ea8000c1e1b00 */
[----:B------:R-:W2:Y:S01]  /*0830*/  LDG.E.64 R4, desc[UR12][R4.64] ;  /* 0x0000000c04047981 */ /* 0x000ea2000c1e1b00 */
[----:B------:R-:W-:Y:S01]  /*0840*/  IADD3 R3, PT, PT, R3, 0x2, RZ ;  /* 0x0000000203037810 */ /* 0x000fe20007ffe0ff */
[----:B----4-:R-:W-:-:S08]  /*0850*/  DFMA R8, R8, R10, R12 ;  /* 0x0000000a0808722b */ /* 0x010fd0000000000c */
[----:B--2---:R-:W-:-:S11]  /*0860*/  DFMA R12, R4, R14, R8 ;  /* 0x0000000e040c722b */ /* 0x004fd60000000008 */
.L_x_5:
[----:B------:R-:W-:Y:S05]  /*0870*/  BRA.U UP1, `(.L_x_3) ;  /* 0x0000000101287547 */ /* 0x000fea000b800000 */
[----:B------:R-:W0:Y:S01]  /*0880*/  LDC.64 R4, c[0x0][0x390] ;  /* 0x0000e400ff047b82 */ /* 0x000e220000000a00 */
[----:B------:R-:W1:Y:S01]  /*0890*/  LDCU UR6, c[0x0][0x388] ;  /* 0x00007100ff0677ac */ /* 0x000e620008000800 */
[----:B------:R-:W-:-:S06]  /*08a0*/  IADD3 R9, PT, PT, R3, UR14, RZ ;  /* 0x0000000e03097c10 */ /* 0x000fcc000fffe0ff */
[----:B------:R-:W2:Y:S01]  /*08b0*/  LDC.64 R6, c[0x0][0x380] ;  /* 0x0000e000ff067b82 */ /* 0x000ea20000000a00 */
[----:B-1----:R-:W-:Y:S02]  /*08c0*/  IMAD R3, R3, UR6, R0 ;  /* 0x0000000603037c24 */ /* 0x002fe4000f8e0200 */
[----:B0-----:R-:W-:-:S06]  /*08d0*/  IMAD.WIDE.U32 R4, R9, 0x8, R4 ;  /* 0x0000000809047825 */ /* 0x001fcc00078e0004 */
[----:B------:R-:W3:Y:S01]  /*08e0*/  LDG.E.64 R4, desc[UR12][R4.64] ;  /* 0x0000000c04047981 */ /* 0x000ee2000c1e1b00 */
[----:B--2---:R-:W-:-:S06]  /*08f0*/  IMAD.WIDE R2, R3, 0x8, R6 ;  /* 0x0000000803027825 */ /* 0x004fcc00078e0206 */
[----:B------:R-:W3:Y:S02]  /*0900*/  LDG.E.64 R2, desc[UR12][R2.64] ;  /* 0x0000000c02027981 */ /* 0x000ee4000c1e1b00 */
[----:B---3--:R-:W-:-:S11]  /*0910*/  DFMA R12, R2, R4, R12 ;  /* 0x00000004020c722b */ /* 0x008fd6000000000c */
.L_x_3:
[----:B------:R-:W0:Y:S08]  /*0920*/  LDC R5, c[0x0][0x388] ;  /* 0x0000e200ff057b82 */ /* 0x000e300000000800 */
[----:B------:R-:W1:Y:S08]  /*0930*/  LDC R4, c[0x0][0x3a8] ;  /* 0x0000ea00ff047b82 */ /* 0x000e700000000800 */
[----:B------:R-:W2:Y:S01]  /*0940*/  LDC.64 R2, c[0x0][0x3a0] ;  /* 0x0000e800ff027b82 */ /* 0x000ea20000000a00 */
[----:B0-----:R-:W-:Y:S01]  /*0950*/  IMAD R5, R5, UR4, R0 ;  /* 0x0000000405057c24 */ /* 0x001fe2000f8e0200 */
[----:B------:R-:W-:-:S06]  /*0960*/  UIADD3 UR4, UPT, UPT, UR4, 0x1, URZ ;  /* 0x0000000104047890 */ /* 0x000fcc000fffe0ff */
[----:B-1----:R-:W-:Y:S01]  /*0970*/  ISETP.NE.AND P0, PT, R4, UR4, PT ;  /* 0x0000000404007c0c */ /* 0x002fe2000bf05270 */
[----:B--2---:R-:W-:-:S05]  /*0980*/  IMAD.WIDE R2, R5, 0x8, R2 ;  /* 0x0000000805027825 */ /* 0x004fca00078e0202 */
[----:B------:R0:W-:Y:S07]  /*0990*/  STG.E.64 desc[UR12][R2.64], R12 ;  /* 0x0000000c02007986 */ /* 0x0001ee000c101b0c */
[----:B------:R-:W-:Y:S05]  /*09a0*/  @!P0 EXIT ;  /* 0x000000000000894d */ /* 0x000fea0003800000 */
[----:B------:R-:W-:Y:S05]  /*09b0*/  BRA `(.L_x_6) ;  /* 0xfffffff400d87947 */ /* 0x000fea000383ffff */
.L_x_0:
[C---:B------:R-:W-:Y:S02]  /*09c0*/  ISETP.GE.U32.AND P1, PT, R2.reuse, 0x8, PT ;  /* 0x000000080200780c */ /* 0x040fe40003f26070 */
[----:B------:R-:W-:Y:S02]  /*09d0*/  LOP3.LUT R5, R2, 0x7, RZ, 0xc0, !PT ;  /* 0x0000000702057812 */ /* 0x000fe400078ec0ff */
[----:B------:R-:W-:Y:S02]  /*09e0*/  MOV R4, RZ ;  /* 0x000000ff00047202 */ /* 0x000fe40000000f00 */
[----:B------:R-:W-:-:S07]  /*09f0*/  ISETP.NE.AND P0, PT, R5, RZ, PT ;  /* 0x000000ff0500720c */ /* 0x000fce0003f05270 */
[----:B------:R-:W-:Y:S06]  /*0a00*/  @!P1 BRA `(.L_x_7) ;  /* 0x00000000005c9947 */ /* 0x000fec0003800000 */
[----:B------:R-:W0:Y:S01]  /*0a10*/  LDC.64 R6, c[0x0][0x3a0] ;  /* 0x0000e800ff067b82 */ /* 0x000e220000000a00 */
[----:B------:R-:W-:Y:S01]  /*0a20*/  LOP3.LUT R4, R2, 0x7ffffff8, RZ, 0xc0, !PT ;  /* 0x7ffffff802047812 */ /* 0x000fe200078ec0ff */
[----:B------:R-:W-:-:S06]  /*0a30*/  UMOV UR4, URZ ;  /* 0x000000ff00047c82 */ /* 0x000fcc0008000000 */
.L_x_8:
[----:B-1----:R-:W-:Y:S01]  /*0a40*/  IMAD R9, R3, UR4, R0 ;  /* 0x0000000403097c24 */ /* 0x002fe2000f8e0200 */
[----:B------:R-:W-:-:S03]  /*0a50*/  UIADD3 UR4, UPT, UPT, UR4, 0x8, URZ ;  /* 0x0000000804047890 */ /* 0x000fc6000fffe0ff */
[----:B0-----:R-:W-:-:S03]  /*0a60*/  IMAD.WIDE R8, R9, 0x8, R6 ;  /* 0x0000000809087825 */ /* 0x001fc600078e0206 */
[----:B------:R-:W-:Y:S02]  /*0a70*/  ISETP.NE.AND P1, PT, R4, UR4, PT ;  /* 0x0000000404007c0c */ /* 0x000fe4000bf25270 */
[----:B------:R1:W-:Y:S01]  /*0a80*/  STG.E.64 desc[UR12][R8.64], RZ ;  /* 0x000000ff08007986 */ /* 0x0003e2000c101b0c */
[----:B------:R-:W-:-:S05]  /*0a90*/  IMAD.WIDE R10, R3, 0x8, R8 ;  /* 0x00000008030a7825 */ /* 0x000fca00078e0208 */
        /* <DEDUP_REMOVED lines=13> */
[----:B------:R-:W-:Y:S05]  /*0b70*/  @P1 BRA `(.L_x_8) ;  /* 0xfffffffc00b01947 */ /* 0x000fea000383ffff */
.L_x_7:
[----:B------:R-:W-:Y:S05]  /*0b80*/  @!P0 EXIT ;  /* 0x000000000000894d */ /* 0x000fea0003800000 */
[----:B------:R-:W-:Y:S02]  /*0b90*/  ISETP.GE.U32.AND P0, PT, R5, 0x4, PT ;  /* 0x000000040500780c */ /* 0x000fe40003f06070 */
[----:B-1----:R-:W-:-:S04]  /*0ba0*/  LOP3.LUT R14, R2, 0x3, RZ, 0xc0, !PT ;  /* 0x00000003020e7812 */ /* 0x002fc800078ec0ff */
[----:B------:R-:W-:-:S07]  /*0bb0*/  ISETP.NE.AND P1, PT, R14, RZ, PT ;  /* 0x000000ff0e00720c */ /* 0x000fce0003f25270 */
[----:B------:R-:W-:Y:S06]  /*0bc0*/  @!P0 BRA `(.L_x_9) ;  /* 0x00000000002c8947 */ /* 0x000fec0003800000 */
[----:B------:R-:W0:Y:S01]  /*0bd0*/  LDC.64 R6, c[0x0][0x3a0] ;  /* 0x0000e800ff067b82 */ /* 0x000e220000000a00 */
[C---:B------:R-:W-:Y:S01]  /*0be0*/  IMAD R5, R4.reuse, R3, R0 ;  /* 0x0000000304057224 */ /* 0x040fe200078e0200 */
[----:B------:R-:W-:-:S03]  /*0bf0*/  IADD3 R4, PT, PT, R4, 0x4, RZ ;  /* 0x0000000404047810 */ /* 0x000fc60007ffe0ff */
[----:B0-----:R-:W-:-:S05]  /*0c00*/  IMAD.WIDE R6, R5, 0x8, R6 ;  /* 0x0000000805067825 */ /* 0x001fca00078e0206 */
[----:B------:R0:W-:Y:S01]  /*0c10*/  STG.E.64 desc[UR12][R6.64], RZ ;  /* 0x000000ff06007986 */ /* 0x0001e2000c101b0c */
[----:B------:R-:W-:-:S05]  /*0c20*/  IMAD.WIDE R8, R3, 0x8, R6 ;  /* 0x0000000803087825 */ /* 0x000fca00078e0206 */
[----:B------:R0:W-:Y:S01]  /*0c30*/  STG.E.64 desc[UR12][R8.64], RZ ;  /* 0x000000ff08007986 */ /* 0x0001e2000c101b0c */
[----:B------:R-:W-:-:S05]  /*0c40*/  IMAD.WIDE R10, R3, 0x8, R8 ;  /* 0x00000008030a7825 */ /* 0x000fca00078e0208 */
[----:B------:R0:W-:Y:S01]  /*0c50*/  STG.E.64 desc[UR12][R10.64], RZ ;  /* 0x000000ff0a007986 */ /* 0x0001e2000c101b0c */
[----:B------:R-:W-:-:S05]  /*0c60*/  IMAD.WIDE R12, R3, 0x8, R10 ;  /* 0x00000008030c7825 */ /* 0x000fca00078e020a */
[----:B------:R0:W-:Y:S02]  /*0c70*/  STG.E.64 desc[UR12][R12.64], RZ ;  /* 0x000000ff0c007986 */ /* 0x0001e4000c101b0c */
.L_x_9:
[----:B------:R-:W-:Y:S05]  /*0c80*/  @!P1 EXIT ;  /* 0x000000000000994d */ /* 0x000fea0003800000 */
[----:B------:R-:W-:Y:S02]  /*0c90*/  ISETP.NE.AND P0, PT, R14, 0x1, PT ;  /* 0x000000010e00780c */ /* 0x000fe40003f05270 */
[----:B------:R-:W-:-:S04]  /*0ca0*/  LOP3.LUT R2, R2, 0x1, RZ, 0xc0, !PT ;  /* 0x0000000102027812 */ /* 0x000fc800078ec0ff */
[----:B------:R-:W-:-:S07]  /*0cb0*/  ISETP.NE.U32.AND P1, PT, R2, 0x1, PT ;  /* 0x000000010200780c */ /* 0x000fce0003f25070 */
[----:B------:R-:W-:Y:S06]  /*0cc0*/  @!P0 BRA `(.L_x_10) ;  /* 0x00000000001c8947 */ /* 0x000fec0003800000 */
[----:B0-----:R-:W0:Y:S01]  /*0cd0*/  LDC.64 R6, c[0x0][0x3a0] ;  /* 0x0000e800ff067b82 */ /* 0x001e220000000a00 */
[C---:B------:R-:W-:Y:S01]  /*0ce0*/  IMAD R5, R4.reuse, R3, R0 ;  /* 0x0000000304057224 */ /* 0x040fe200078e0200 */
[----:B------:R-:W-:-:S03]  /*0cf0*/  IADD3 R4, PT, PT, R4, 0x2, RZ ;  /* 0x0000000204047810 */ /* 0x000fc60007ffe0ff */
[----:B0-----:R-:W-:-:S05]  /*0d00*/  IMAD.WIDE R6, R5, 0x8, R6 ;  /* 0x0000000805067825 */ /* 0x001fca00078e0206 */
[----:B------:R1:W-:Y:S01]  /*0d10*/  STG.E.64 desc[UR12][R6.64], RZ ;  /* 0x000000ff06007986 */ /* 0x0003e2000c101b0c */
[----:B------:R-:W-:-:S05]  /*0d20*/  IMAD.WIDE R8, R3, 0x8, R6 ;  /* 0x0000000803087825 */ /* 0x000fca00078e0206 */
[----:B------:R1:W-:Y:S02]  /*0d30*/  STG.E.64 desc[UR12][R8.64], RZ ;  /* 0x000000ff08007986 */ /* 0x0003e4000c101b0c */
.L_x_10:
[----:B------:R-:W-:Y:S05]  /*0d40*/  @P1 EXIT ;  /* 0x000000000000194d */ /* 0x000fea0003800000 */
[----:B01----:R-:W0:Y:S01]  /*0d50*/  LDC.64 R6, c[0x0][0x3a0] ;  /* 0x0000e800ff067b82 */ /* 0x003e220000000a00 */
[----:B------:R-:W-:-:S04]  /*0d60*/  IMAD R3, R4, R3, R0 ;  /* 0x0000000304037224 */ /* 0x000fc800078e0200 */
[----:B0-----:R-:W-:-:S05]  /*0d70*/  IMAD.WIDE R2, R3, 0x8, R6 ;  /* 0x0000000803027825 */ /* 0x001fca00078e0206 */
[----:B------:R-:W-:Y:S01]  /*0d80*/  STG.E.64 desc[UR12][R2.64], RZ ;  /* 0x000000ff02007986 */ /* 0x000fe2000c101b0c */
[----:B------:R-:W-:Y:S05]  /*0d90*/  EXIT ;  /* 0x000000000000794d */ /* 0x000fea0003800000 */
.L_x_11:
[----:B------:R-:W-:-:S00]  /*0da0*/  BRA `(.L_x_11) ;  /* 0xfffffffc00fc7947 */ /* 0x000fc0000383ffff */
[----:B------:R-:W-:-:S00]  /*0db0*/  NOP ;  /* 0x0000000000007918 */ /* 0x000fc00000000000 */
        /* <DEDUP_REMOVED lines=12> */
.L_x_17:


//--------------------- .text._Z11mxm_vanillaPdiS_iS_i --------------------------
	.section	.text._Z11mxm_vanillaPdiS_iS_i,"ax",@progbits
	.align	128
        .global         _Z11mxm_vanillaPdiS_iS_i
        .type           _Z11mxm_vanillaPdiS_iS_i,@function
        .size           _Z11mxm_vanillaPdiS_iS_i,(.L_x_18 - _Z11mxm_vanillaPdiS_iS_i)
        .other          _Z11mxm_vanillaPdiS_iS_i,@"STO_CUDA_ENTRY STV_DEFAULT"
_Z11mxm_vanillaPdiS_iS_i:
.text._Z11mxm_vanillaPdiS_iS_i:
[----:B------:R-:W-:Y:S01]  /*0000*/  LDC R1, c[0x0][0x37c] ;  /* 0x0000df00ff017b82 */ /* 0x000fe20000000800 */
[----:B------:R-:W0:Y:S07]  /*0010*/  S2R R4, SR_TID.X ;  /* 0x0000000000047919 */ /* 0x000e2e0000002100 */
[----:B------:R-:W1:Y:S01]  /*0020*/  LDC R5, c[0x0][0x364] ;  /* 0x0000d900ff057b82 */ /* 0x000e620000000800 */
[----:B------:R-:W2:Y:S01]  /*0030*/  LDCU UR6, c[0x0][0x3a8] ;  /* 0x00007500ff0677ac */ /* 0x000ea20008000800 */
[----:B------:R-:W1:Y:S06]  /*0040*/  S2R R2, SR_TID.Y ;  /* 0x0000000000027919 */ /* 0x000e6c0000002200 */
[----:B------:R-:W0:Y:S08]  /*0050*/  S2UR UR5, SR_CTAID.X ;  /* 0x00000000000579c3 */ /* 0x000e300000002500 */
[----:B------:R-:W0:Y:S08]  /*0060*/  LDC R3, c[0x0][0x360] ;  /* 0x0000d800ff037b82 */ /* 0x000e300000000800 */
[----:B------:R-:W1:Y:S08]  /*0070*/  S2UR UR4, SR_CTAID.Y ;  /* 0x00000000000479c3 */ /* 0x000e700000002600 */
[----:B------:R-:W3:Y:S01]  /*0080*/  LDC R0, c[0x0][0x388] ;  /* 0x0000e200ff007b82 */ /* 0x000ee20000000800 */
[----:B0-----:R-:W-:-:S05]  /*0090*/  IMAD R3, R3, UR5, R4 ;  /* 0x0000000503037c24 */ /* 0x001fca000f8e0204 */
[----:B--2---:R-:W-:Y:S01]  /*00a0*/  ISETP.GE.AND P0, PT, R3, UR6, PT ;  /* 0x0000000603007c0c */ /* 0x004fe2000bf06270 */
[----:B-1----:R-:W-:-:S05]  /*00b0*/  IMAD R5, R5, UR4, R2 ;  /* 0x0000000405057c24 */ /* 0x002fca000f8e0202 */
[----:B---3--:R-:W-:-:S13]  /*00c0*/  ISETP.GE.OR P0, PT, R5, R0, P0 ;  /* 0x000000000500720c */ /* 0x008fda0000706670 */
[----:B------:R-:W-:Y:S05]  /*00d0*/  @P0 EXIT ;  /* 0x000000000000094d */ /* 0x000fea0003800000 */
[----:B------:R-:W0:Y:S01]  /*00e0*/  LDC R2, c[0x0][0x398] ;  /* 0x0000e600ff027b82 */ /* 0x000e220000000800 */
[----:B------:R-:W1:Y:S01]  /*00f0*/  LDCU.64 UR4, c[0x0][0x358] ;  /* 0x00006b00ff0477ac */ /* 0x000e620008000a00 */
[----:B------:R-:W-:Y:S02]  /*0100*/  CS2R R12, SRZ ;  /* 0x00000000000c7805 */ /* 0x000fe4000001ff00 */
[----:B0-----:R-:W-:-:S13]  /*0110*/  ISETP.GE.AND P0, PT, R2, 0x1, PT ;  /* 0x000000010200780c */ /* 0x001fda0003f06270 */
[----:B-1----:R-:W-:Y:S05]  /*0120*/  @!P0 BRA `(.L_x_12) ;  /* 0x0000000400a88947 */ /* 0x002fea0003800000 */
[C---:B------:R-:W-:Y:S01]  /*0130*/  ISETP.GE.U32.AND P1, PT, R2.reuse, 0x8, PT ;  /* 0x000000080200780c */ /* 0x040fe20003f26070 */
[----:B------:R-:W-:Y:S01]  /*0140*/  HFMA2 R24, -RZ, RZ, 0, 0 ;  /* 0x00000000ff187431 */ /* 0x000fe200000001ff */
[----:B------:R-:W-:Y:S01]  /*0150*/  LOP3.LUT R6, R2, 0x7, RZ, 0xc0, !PT ;  /* 0x0000000702067812 */ /* 0x000fe200078ec0ff */
[----:B------:R-:W-:Y:S01]  /*0160*/  IMAD R7, R3, R2, RZ ;  /* 0x0000000203077224 */ /* 0x000fe200078e02ff */
[----:B------:R-:W-:Y:S02]  /*0170*/  CS2R R12, SRZ ;  /* 0x00000000000c7805 */ /* 0x000fe4000001ff00 */
[----:B------:R-:W-:-:S07]  /*0180*/  ISETP.NE.AND P0, PT, R6, RZ, PT ;  /* 0x000000ff0600720c */ /* 0x000fce0003f05270 */
[----:B------:R-:W-:Y:S06]  /*0190*/  @!P1 BRA `(.L_x_13) ;  /* 0x0000000000b49947 */ /* 0x000fec0003800000 */
[----:B------:R-:W-:Y:S02]  /*01a0*/  LOP3.LUT R24, R2, 0x7ffffff8, RZ, 0xc0, !PT ;  /* 0x7ffffff802187812 */ /* 0x000fe400078ec0ff */
[----:B------:R-:W-:Y:S02]  /*01b0*/  CS2R R12, SRZ ;  /* 0x00000000000c7805 */ /* 0x000fe4000001ff00 */
[----:B------:R-:W-:Y:S02]  /*01c0*/  MOV R4, R7 ;  /* 0x0000000700047202 */ /* 0x000fe40000000f00 */
[----:B------:R-:W-:Y:S02]  /*01d0*/  MOV R25, R5 ;  /* 0x0000000500197202 */ /* 0x000fe40000000f00 */
[----:B------:R-:W-:-:S07]  /*01e0*/  IADD3 R26, PT, PT, -R24, RZ, RZ ;  /* 0x000000ff181a7210 */ /* 0x000fce0007ffe1ff */
.L_x_14:
[----:B------:R-:W0:Y:S08]  /*01f0*/  LDC.64 R22, c[0x0][0x390] ;  /* 0x0000e400ff167b82 */ /* 0x000e300000000a00 */
[----:B------:R-:W1:Y:S01]  /*0200*/  LDC.64 R18, c[0x0][0x380] ;  /* 0x0000e000ff127b82 */ /* 0x000e620000000a00 */
[----:B0-----:R-:W-:-:S05]  /*0210*/  IMAD.WIDE R22, R4, 0x8, R22 ;  /* 0x0000000804167825 */ /* 0x001fca00078e0216 */
[----:B------:R-:W2:Y:S01]  /*0220*/  LDG.E.64 R16, desc[UR4][R22.64] ;  /* 0x0000000416107981 */ /* 0x000ea2000c1e1b00 */
[----:B-1----:R-:W-:-:S03]  /*0230*/  IMAD.WIDE R18, R25, 0x8, R18 ;  /* 0x0000000819127825 */ /* 0x002fc600078e0212 */
[----:B------:R-:W3:Y:S04]  /*0240*/  LDG.E.64 R14, desc[UR4][R22.64+0x8] ;  /* 0x00000804160e7981 */ /* 0x000ee8000c1e1b00 */
[----:B------:R-:W2:Y:S01]  /*0250*/  LDG.E.64 R10, desc[UR4][R18.64] ;  /* 0x00000004120a7981 */ /* 0x000ea2000c1e1b00 */
[----:B------:R-:W-:-:S05]  /*0260*/  IMAD.WIDE R28, R0, 0x8, R18 ;  /* 0x00000008001c7825 */ /* 0x000fca00078e0212 */
[----:B------:R-:W3:Y:S01]  /*0270*/  LDG.E.64 R8, desc[UR4][R28.64] ;  /* 0x000000041c087981 */ /* 0x000ee2000c1e1b00 */
[----:B------:R-:W-:Y:S01]  /*0280*/  IMAD.WIDE R20, R0, 0x8, R28 ;  /* 0x0000000800147825 */ /* 0x000fe200078e021c */
[----:B--2---:R-:W-:Y:S02]  /*0290*/  DFMA R16, R10, R16, R12 ;  /* 0x000000100a10722b */ /* 0x004fe4000000000c */
[----:B------:R-:W2:Y:S04]  /*02a0*/  LDG.E.64 R10, desc[UR4][R22.64+0x10] ;  /* 0x00001004160a7981 */ /* 0x000ea8000c1e1b00 */
[----:B------:R0:W2:Y:S02]  /*02b0*/  LDG.E.64 R12, desc[UR4][R20.64] ;  /* 0x00000004140c7981 */ /* 0x0000a4000c1e1b00 */
[----:B---3--:R-:W-:-:S02]  /*02c0*/  DFMA R14, R8, R14, R16 ;  /* 0x0000000e080e722b */ /* 0x008fc40000000010 */
[----:B------:R-:W3:Y:S01]  /*02d0*/  LDG.E.64 R16, desc[UR4][R22.64+0x18] ;  /* 0x0000180416107981 */ /* 0x000ee2000c1e1b00 */
[----:B0-----:R-:W-:-:S05]  /*02e0*/  IMAD.WIDE R20, R0, 0x8, R20 ;  /* 0x0000000800147825 */ /* 0x001fca00078e0214 */
[----:B------:R-:W3:Y:S01]  /*02f0*/  LDG.E.64 R8, desc[UR4][R20.64] ;  /* 0x0000000414087981 */ /* 0x000ee2000c1e1b00 */
[C---:B------:R-:W-:Y:S01]  /*0300*/  IMAD.WIDE R18, R0.reuse, 0x8, R20 ;  /* 0x0000000800127825 */ /* 0x040fe200078e0214 */
[----:B--2---:R-:W-:Y:S02]  /*0310*/  DFMA R10, R12, R10, R14 ;  /* 0x0000000a0c0a722b */ /* 0x004fe4000000000e */
[----:B------:R-:W2:Y:S04]  /*0320*/  LDG.E.64 R20, desc[UR4][R22.64+0x38] ;  /* 0x0000380416147981 */ /* 0x000ea8000c1e1b00 */
[----:B------:R-:W4:Y:S04]  /*0330*/  LDG.E.64 R12, desc[UR4][R22.64+0x20] ;  /* 0x00002004160c7981 */ /* 0x000f28000c1e1b00 */
[----:B------:R-:W4:Y:S01]  /*0340*/  LDG.E.64 R14, desc[UR4][R18.64] ;  /* 0x00000004120e7981 */ /* 0x000f22000c1e1b00 */
[----:B------:R-:W-:Y:S01]  /*0350*/  IMAD.WIDE R28, R0, 0x8, R18 ;  /* 0x00000008001c7825 */ /* 0x000fe200078e0212 */
[----:B---3--:R-:W-:-:S02]  /*0360*/  DFMA R16, R8, R16, R10 ;  /* 0x000000100810722b */ /* 0x008fc4000000000a */
[----:B------:R-:W3:Y:S04]  /*0370*/  LDG.E.64 R8, desc[UR4][R22.64+0x28] ;  /* 0x0000280416087981 */ /* 0x000ee8000c1e1b00 */
[----:B------:R0:W3:Y:S02]  /*0380*/  LDG.E.64 R10, desc[UR4][R28.64] ;  /* 0x000000041c0a7981 */ /* 0x0000e4000c1e1b00 */
[----:B0-----:R-:W-:-:S04]  /*0390*/  IMAD.WIDE R28, R0, 0x8, R28 ;  /* 0x00000008001c7825 */ /* 0x001fc800078e021c */
[----:B------:R-:W-:-:S06]  /*03a0*/  IMAD.WIDE R18, R0, 0x8, R28 ;  /* 0x0000000800127825 */ /* 0x000fcc00078e021c */
[----:B------:R-:W2:Y:S01]  /*03b0*/  LDG.E.64 R18, desc[UR4][R18.64] ;  /* 0x0000000412127981 */ /* 0x000ea2000c1e1b00 */
[----:B----4-:R-:W-:-:S03]  /*03c0*/  DFMA R12, R14, R12, R16 ;  /* 0x0000000c0e0c722b */ /* 0x010fc60000000010 */
[----:B------:R-:W4:Y:S04]  /*03d0*/  LDG.E.64 R14, desc[UR4][R22.64+0x30] ;  /* 0x00003004160e7981 */ /* 0x000f28000c1e1b00 */
[----:B------:R-:W4:Y:S01]  /*03e0*/  LDG.E.64 R16, desc[UR4][R28.64] ;  /* 0x000000041c107981 */ /* 0x000f22000c1e1b00 */
[----:B------:R-:W-:Y:S01]  /*03f0*/  IADD3 R26, PT, PT, R26, 0x8, RZ ;  /* 0x000000081a1a7810 */ /* 0x000fe20007ffe0ff */
[----:B---3--:R-:W-:-:S03]  /*0400*/  DFMA R8, R10, R8, R12 ;  /* 0x000000080a08722b */ /* 0x008fc6000000000c */
[----:B------:R-:W-:Y:S02]  /*0410*/  ISETP.NE.AND P1, PT, R26, RZ, PT ;  /* 0x000000ff1a00720c */ /* 0x000fe40003f25270 */
[----:B------:R-:W-:Y:S02]  /*0420*/  IADD3 R4, PT, PT, R4, 0x8, RZ ;  /* 0x0000000804047810 */ /* 0x000fe40007ffe0ff */
[----:B------:R-:W-:Y:S01]  /*0430*/  LEA R25, R0, R25, 0x3 ;  /* 0x0000001900197211 */ /* 0x000fe200078e18ff */
[----:B----4-:R-:W-:-:S08]  /*0440*/  DFMA R8, R16, R14, R8 ;  /* 0x0000000e1008722b */ /* 0x010fd00000000008 */
[----:B--2---:R-:W-:Y:S01]  /*0450*/  DFMA R12, R18, R20, R8 ;  /* 0x00000014120c722b */ /* 0x004fe20000000008 */
[----:B------:R-:W-:Y:S10]  /*0460*/  @P1 BRA `(.L_x_14) ;  /* 0xfffffffc00601947 */ /* 0x000ff4000383ffff */
.L_x_13:
[----:B------:R-:W-:Y:S05]  /*0470*/  @!P0 BRA `(.L_x_12) ;  /* 0x0000000000d48947 */ /* 0x000fea0003800000 */
[----:B------:R-:W-:Y:S02]  /*0480*/  ISETP.GE.U32.AND P0, PT, R6, 0x4, PT ;  /* 0x000000040600780c */ /* 0x000fe40003f06070 */
[----:B------:R-:W-:-:S04]  /*0490*/  LOP3.LUT R4, R2, 0x3, RZ, 0xc0, !PT ;  /* 0x0000000302047812 */ /* 0x000fc800078ec0ff */
[----:B------:R-:W-:-:S07]  /*04a0*/  ISETP.NE.AND P1, PT, R4, RZ, PT ;  /* 0x000000ff0400720c */ /* 0x000fce0003f25270 */
[----:B------:R-:W-:Y:S06]  /*04b0*/  @!P0 BRA `(.L_x_15) ;  /* 0x0000000000588947 */ /* 0x000fec0003800000 */
[----:B------:R-:W0:Y:S01]  /*04c0*/  LDC.64 R10, c[0x0][0x380] ;  /* 0x0000e000ff0a7b82 */ /* 0x000e220000000a00 */
[----:B------:R-:W-:Y:S01]  /*04d0*/  IADD3 R15, PT, PT, R7, R24, RZ ;  /* 0x00000018070f7210 */ /* 0x000fe20007ffe0ff */
[----:B------:R-:W-:-:S06]  /*04e0*/  IMAD R9, R24, R0, R5 ;  /* 0x0000000018097224 */ /* 0x000fcc00078e0205 */
[----:B------:R-:W1:Y:S01]  /*04f0*/  LDC.64 R28, c[0x0][0x390] ;  /* 0x0000e400ff1c7b82 */ /* 0x000e620000000a00 */
[----:B0-----:R-:W-:-:S05]  /*0500*/  IMAD.WIDE R10, R9, 0x8, R10 ;  /* 0x00000008090a7825 */ /* 0x001fca00078e020a */
[----:B------:R-:W2:Y:S01]  /*0510*/  LDG.E.64 R26, desc[UR4][R10.64] ;  /* 0x000000040a1a7981 */ /* 0x000ea2000c1e1b00 */
[----:B-1----:R-:W-:-:S05]  /*0520*/  IMAD.WIDE R28, R15, 0x8, R28 ;  /* 0x000000080f1c7825 */ /* 0x002fca00078e021c */
[----:B------:R-:W2:Y:S01]  /*0530*/  LDG.E.64 R8, desc[UR4][R28.64] ;  /* 0x000000041c087981 */ /* 0x000ea2000c1e1b00 */
[----:B------:R-:W-:-:S03]  /*0540*/  IMAD.WIDE R16, R0, 0x8, R10 ;  /* 0x0000000800107825 */ /* 0x000fc600078e020a */
[----:B------:R-:W3:Y:S04]  /*0550*/  LDG.E.64 R10, desc[UR4][R28.64+0x8] ;  /* 0x000008041c0a7981 */ /* 0x000ee8000c1e1b00 */
[----:B------:R-:W3:Y:S01]  /*0560*/  LDG.E.64 R14, desc[UR4][R16.64] ;  /* 0x00000004100e7981 */ /* 0x000ee2000c1e1b00 */
[----:B------:R-:W-:-:S05]  /*0570*/  IMAD.WIDE R20, R0, 0x8, R16 ;  /* 0x0000000800147825 */ /* 0x000fca00078e0210 */
[----:B------:R-:W4:Y:S01]  /*0580*/  LDG.E.64 R18, desc[UR4][R20.64] ;  /* 0x0000000414127981 */ /* 0x000f22000c1e1b00 */
[----:B------:R-:W-:-:S03]  /*0590*/  IMAD.WIDE R22, R0, 0x8, R20 ;  /* 0x0000000800167825 */ /* 0x000fc600078e0214 */
[----:B------:R-:W4:Y:S04]  /*05a0*/  LDG.E.64 R16, desc[UR4][R28.64+0x10] ;  /* 0x000010041c107981 */ /* 0x000f28000c1e1b00 */
[----:B------:R-:W5:Y:S04]  /*05b0*/  LDG.E.64 R22, desc[UR4][R22.64] ;  /* 0x0000000416167981 */ /* 0x000f68000c1e1b00 */
[----:B------:R-:W5:Y:S01]  /*05c0*/  LDG.E.64 R20, desc[UR4][R28.64+0x18] ;  /* 0x000018041c147981 */ /* 0x000f62000c1e1b00 */
[----:B------:R-:W-:Y:S01]  /*05d0*/  IADD3 R24, PT, PT, R24, 0x4, RZ ;  /* 0x0000000418187810 */ /* 0x000fe20007ffe0ff */
[----:B--2---:R-:W-:-:S08]  /*05e0*/  DFMA R8, R26, R8, R12 ;  /* 0x000000081a08722b */ /* 0x004fd0000000000c */
[----:B---3--:R-:W-:-:S08]  /*05f0*/  DFMA R8, R14, R10, R8 ;  /* 0x0000000a0e08722b */ /* 0x008fd00000000008 */
[----:B----4-:R-:W-:-:S08]  /*0600*/  DFMA R8, R18, R16, R8 ;  /* 0x000000101208722b */ /* 0x010fd00000000008 */
[----:B-----5:R-:W-:-:S11]  /*0610*/  DFMA R12, R22, R20, R8 ;  /* 0x00000014160c722b */ /* 0x020fd60000000008 */
.L_x_15:
[----:B------:R-:W-:Y:S05]  /*0620*/  @!P1 BRA `(.L_x_12) ;  /* 0x0000000000689947 */ /* 0x000fea0003800000 */
[----:B------:R-:W-:Y:S02]  /*0630*/  ISETP.NE.AND P0, PT, R4, 0x1, PT ;  /* 0x000000010400780c */ /* 0x000fe40003f05270 */
[----:B------:R-:W-:-:S04]  /*0640*/  LOP3.LUT R2, R2, 0x1, RZ, 0xc0, !PT ;  /* 0x0000000102027812 */ /* 0x000fc800078ec0ff */
[----:B------:R-:W-:-:S07]  /*0650*/  ISETP.NE.U32.AND P1, PT, R2, 0x1, PT ;  /* 0x000000010200780c */ /* 0x000fce0003f25070 */
[----:B------:R-:W0:Y:S01]  /*0660*/  @P0 LDC.64 R8, c[0x0][0x380] ;  /* 0x0000e000ff080b82 */ /* 0x000e220000000a00 */
[----:B------:R-:W-:Y:S01]  /*0670*/  @P0 IADD3 R11, PT, PT, R7, R24, RZ ;  /* 0x00000018070b0210 */ /* 0x000fe20007ffe0ff */
[----:B------:R-:W-:-:S06]  /*0680*/  @P0 IMAD R23, R24, R0, R5 ;  /* 0x0000000018170224 */ /* 0x000fcc00078e0205 */
[----:B------:R-:W1:Y:S08]  /*0690*/  @P0 LDC.64 R20, c[0x0][0x390] ;  /* 0x0000e400ff140b82 */ /* 0x000e700000000a00 */
[----:B------:R-:W2:Y:S08]  /*06a0*/  @!P1 LDC.64 R16, c[0x0][0x380] ;  /* 0x0000e000ff109b82 */ /* 0x000eb00000000a00 */
[----:B------:R-:W3:Y:S01]  /*06b0*/  @!P1 LDC.64 R14, c[0x0][0x390] ;  /* 0x0000e400ff0e9b82 */ /* 0x000ee20000000a00 */
[----:B0-----:R-:W-:Y:S01]  /*06c0*/  @P0 IMAD.WIDE R22, R23, 0x8, R8 ;  /* 0x0000000817160825 */ /* 0x001fe200078e0208 */
[----:B------:R-:W-:-:S03]  /*06d0*/  @P0 IADD3 R24, PT, PT, R24, 0x2, RZ ;  /* 0x0000000218180810 */ /* 0x000fc60007ffe0ff */
[----:B-1----:R-:W-:Y:S02]  /*06e0*/  @P0 IMAD.WIDE R20, R11, 0x8, R20 ;  /* 0x000000080b140825 */ /* 0x002fe400078e0214 */
[----:B------:R-:W4:Y:S02]  /*06f0*/  @P0 LDG.E.64 R10, desc[UR4][R22.64] ;  /* 0x00000004160a0981 */ /* 0x000f24000c1e1b00 */
[----:B------:R-:W-:Y:S02]  /*0700*/  @P0 IMAD.WIDE R18, R0, 0x8, R22 ;  /* 0x0000000800120825 */ /* 0x000fe400078e0216 */
[----:B------:R-:W4:Y:S01]  /*0710*/  @P0 LDG.E.64 R8, desc[UR4][R20.64] ;  /* 0x0000000414080981 */ /* 0x000f22000c1e1b00 */
[----:B------:R-:W-:Y:S01]  /*0720*/  @!P1 IADD3 R27, PT, PT, R7, R24, RZ ;  /* 0x00000018071b9210 */ /* 0x000fe20007ffe0ff */
[----:B------:R-:W-:Y:S02]  /*0730*/  @!P1 IMAD R25, R24, R0, R5 ;  /* 0x0000000018199224 */ /* 0x000fe400078e0205 */
[----:B------:R-:W5:Y:S02]  /*0740*/  @P0 LDG.E.64 R6, desc[UR4][R20.64+0x8] ;  /* 0x0000080414060981 */ /* 0x000f64000c1e1b00 */
[----:B--2---:R-:W-:-:S02]  /*0750*/  @!P1 IMAD.WIDE R16, R25, 0x8, R16 ;  /* 0x0000000819109825 */ /* 0x004fc400078e0210 */
[----:B------:R-:W5:Y:S02]  /*0760*/  @P0 LDG.E.64 R18, desc[UR4][R18.64] ;  /* 0x0000000412120981 */ /* 0x000f64000c1e1b00 */
[----:B---3--:R-:W-:Y:S02]  /*0770*/  @!P1 IMAD.WIDE R14, R27, 0x8, R14 ;  /* 0x000000081b0e9825 */ /* 0x008fe400078e020e */
[----:B------:R-:W2:Y:S04]  /*0780*/  @!P1 LDG.E.64 R16, desc[UR4][R16.64] ;  /* 0x0000000410109981 */ /* 0x000ea8000c1e1b00 */
[----:B------:R-:W2:Y:S01]  /*0790*/  @!P1 LDG.E.64 R14, desc[UR4][R14.64] ;  /* 0x000000040e0e9981 */ /* 0x000ea2000c1e1b00 */
[----:B----4-:R-:W-:-:S08]  /*07a0*/  @P0 DFMA R8, R10, R8, R12 ;  /* 0x000000080a08022b */ /* 0x010fd0000000000c */
[----:B-----5:R-:W-:-:S08]  /*07b0*/  @P0 DFMA R12, R18, R6, R8 ;  /* 0x00000006120c022b */ /* 0x020fd00000000008 */
[----:B--2---:R-:W-:-:S11]  /*07c0*/  @!P1 DFMA R12, R16, R14, R12 ;  /* 0x0000000e100c922b */ /* 0x004fd6000000000c */
.L_x_12:
[----:B------:R-:W0:Y:S01]  /*07d0*/  LDC.64 R6, c[0x0][0x3a0] ;  /* 0x0000e800ff067b82 */ /* 0x000e220000000a00 */
[----:B------:R-:W-:-:S04]  /*07e0*/  IMAD R3, R3, R0, R5 ;  /* 0x0000000003037224 */ /* 0x000fc800078e0205 */
[----:B0-----:R-:W-:-:S05]  /*07f0*/  IMAD.WIDE R2, R3, 0x8, R6 ;  /* 0x0000000803027825 */ /* 0x001fca00078e0206 */
[----:B------:R-:W-:Y:S01]  /*0800*/  STG.E.64 desc[UR4][R2.64], R12 ;  /* 0x0000000c02007986 */ /* 0x000fe2000c101b04 */
[----:B------:R-:W-:Y:S05]  /*0810*/  EXIT ;  /* 0x000000000000794d */ /* 0x000fea0003800000 */
.L_x_16:
        /* <DEDUP_REMOVED lines=14> */
.L_x_18:


//--------------------- .nv.shared.reserved.0     --------------------------
	.section	.nv.shared.reserved.0,"aw",@nobits
	.weak		__nv_reservedSMEM_offset_0_alias
	.size		__nv_reservedSMEM_offset_0_alias, 0, 64
	.other		__nv_reservedSMEM_offset_0_alias,@"STO_CUDA_RESERVED_SHARED STV_DEFAULT"
__nv_reservedSMEM_offset_0_alias:
	.zero		0
	.zero		64


//--------------------- .nv.constant0._Z6mxm_1dPdiS_iS_i --------------------------
	.section	.nv.constant0._Z6mxm_1dPdiS_iS_i,"a",@progbits
	.sectionflags	@""
	.align	4
.nv.constant0._Z6mxm_1dPdiS_iS_i:
	.zero		940


//--------------------- .nv.constant0._Z11mxm_vanillaPdiS_iS_i --------------------------
	.section	.nv.constant0._Z11mxm_vanillaPdiS_iS_i,"a",@progbits
	.sectionflags	@""
	.align	4
.nv.constant0._Z11mxm_vanillaPdiS_iS_i:
	.zero		940


//--------------------- SYMBOLS --------------------------

	.type		.nv.reservedSmem.offset0,@object
	.size		.nv.reservedSmem.offset0,0x4
